	.headerflags	@"EF_CUDA_TEXMODE_UNIFIED EF_CUDA_64BIT_ADDRESS EF_CUDA_SM86 EF_CUDA_VIRTUAL_SM(EF_CUDA_SM86)"
	.elftype	@"ET_EXEC"


//--------------------- .nv.info                  --------------------------
	.section	.nv.info,"",@"SHT_CUDA_INFO"
	.align	4


	//----- nvinfo : EIATTR_REGCOUNT
	.align		4
        /*0000*/ 	.byte	0x04, 0x2f
        /*0002*/ 	.short	(.L_1 - .L_0)
	.align		4
.L_0:
        /*0004*/ 	.word	index@(triton_)
        /*0008*/ 	.word	0x00000050


	//----- nvinfo : EIATTR_MIN_STACK_SIZE
	.align		4
.L_1:
        /*000c*/ 	.byte	0x04, 0x12
        /*000e*/ 	.short	(.L_3 - .L_2)
	.align		4
.L_2:
        /*0010*/ 	.word	index@(triton_)
        /*0014*/ 	.word	0x00000000


	//----- nvinfo : EIATTR_FRAME_SIZE
	.align		4
.L_3:
        /*0018*/ 	.byte	0x04, 0x11
        /*001a*/ 	.short	(.L_5 - .L_4)
	.align		4
.L_4:
        /*001c*/ 	.word	index@(triton_)
        /*0020*/ 	.word	0x00000000


	//----- nvinfo : EIATTR_MIN_STACK_SIZE
	.align		4
.L_5:
        /*0024*/ 	.byte	0x04, 0x12
        /*0026*/ 	.short	(.L_7 - .L_6)
	.align		4
.L_6:
        /*0028*/ 	.word	index@(triton_)
        /*002c*/ 	.word	0x00000000
.L_7:


//--------------------- .nv.info.triton_          --------------------------
	.section	.nv.info.triton_,"",@"SHT_CUDA_INFO"
	.sectionflags	@""
	.align	4


	//----- nvinfo : EIATTR_CUDA_API_VERSION
	.align		4
        /*0000*/ 	.byte	0x04, 0x37
        /*0002*/ 	.short	(.L_9 - .L_8)
.L_8:
        /*0004*/ 	.word	0x0000007c


	//----- nvinfo : EIATTR_SW2861232_WAR
	.align		4
.L_9:
        /*0008*/ 	.byte	0x01, 0x35
	.zero		2


	//----- nvinfo : EIATTR_PARAM_CBANK
	.align		4
        /*000c*/ 	.byte	0x04, 0x0a
        /*000e*/ 	.short	(.L_11 - .L_10)
	.align		4
.L_10:
        /*0010*/ 	.word	index@(.nv.constant0.triton_)
        /*0014*/ 	.short	0x0160
        /*0016*/ 	.short	0x001c


	//----- nvinfo : EIATTR_CBANK_PARAM_SIZE
	.align		4
.L_11:
        /*0018*/ 	.byte	0x03, 0x19
        /*001a*/ 	.short	0x001c


	//----- nvinfo : EIATTR_KPARAM_INFO
	.align		4
        /*001c*/ 	.byte	0x04, 0x17
        /*001e*/ 	.short	(.L_13 - .L_12)
.L_12:
        /*0020*/ 	.word	0x00000000
        /*0024*/ 	.short	0x0003
        /*0026*/ 	.short	0x0018
        /*0028*/ 	.byte	0x00, 0xf0, 0x11, 0x00


	//----- nvinfo : EIATTR_KPARAM_INFO
	.align		4
.L_13:
        /*002c*/ 	.byte	0x04, 0x17
        /*002e*/ 	.short	(.L_15 - .L_14)
.L_14:
        /*0030*/ 	.word	0x00000000
        /*0034*/ 	.short	0x0002
        /*0036*/ 	.short	0x0010
        /*0038*/ 	.byte	0x00, 0xf0, 0x21, 0x00


	//----- nvinfo : EIATTR_KPARAM_INFO
	.align		4
.L_15:
        /*003c*/ 	.byte	0x04, 0x17
        /*003e*/ 	.short	(.L_17 - .L_16)
.L_16:
        /*0040*/ 	.word	0x00000000
        /*0044*/ 	.short	0x0001
        /*0046*/ 	.short	0x0008
        /*0048*/ 	.byte	0x00, 0xf0, 0x21, 0x00


	//----- nvinfo : EIATTR_KPARAM_INFO
	.align		4
.L_17:
        /*004c*/ 	.byte	0x04, 0x17
        /*004e*/ 	.short	(.L_19 - .L_18)
.L_18:
        /*0050*/ 	.word	0x00000000
        /*0054*/ 	.short	0x0000
        /*0056*/ 	.short	0x0000
        /*0058*/ 	.byte	0x00, 0xf0, 0x21, 0x00


	//----- nvinfo : EIATTR_MAXREG_COUNT
	.align		4
.L_19:
        /*005c*/ 	.byte	0x03, 0x1b
        /*005e*/ 	.short	0x00ff


	//----- nvinfo : EIATTR_EXIT_INSTR_OFFSETS
	.align		4
        /*0060*/ 	.byte	0x04, 0x1c
        /*0062*/ 	.short	(.L_21 - .L_20)


	//   ....[0]....
.L_20:
        /*0064*/ 	.word	0x00002c50


	//----- nvinfo : EIATTR_REQNTID
	.align		4
.L_21:
        /*0068*/ 	.byte	0x04, 0x10
        /*006a*/ 	.short	(.L_23 - .L_22)
.L_22:
        /*006c*/ 	.word	0x00000080
        /*0070*/ 	.word	0x00000001
        /*0074*/ 	.word	0x00000001
.L_23:


//--------------------- .nv.callgraph             --------------------------
	.section	.nv.callgraph,"",@"SHT_CUDA_CALLGRAPH"
	.align	4
	.sectionentsize	8
	.align		4
        /*0000*/ 	.word	0x00000000
	.align		4
        /*0004*/ 	.word	0xffffffff
	.align		4
        /*0008*/ 	.word	0x00000000
	.align		4
        /*000c*/ 	.word	0xfffffffe
	.align		4
        /*0010*/ 	.word	0x00000000
	.align		4
        /*0014*/ 	.word	0xfffffffd
	.align		4
        /*0018*/ 	.word	0x00000000
	.align		4
        /*001c*/ 	.word	0xfffffffc


//--------------------- .nv.rel.action            --------------------------
	.section	.nv.rel.action,"",@"SHT_CUDA_RELOCINFO"
	.align	8
	.sectionentsize	8
        /*0000*/ 	.byte	0x73, 0x00, 0x00, 0x00, 0x00, 0x00, 0x00, 0x00, 0x00, 0x00, 0x00, 0x11, 0x25, 0x00, 0x05, 0x36


//--------------------- .nv.constant0.triton_     --------------------------
	.section	.nv.constant0.triton_,"a",@progbits
	.sectionflags	@""
	.align	4
.nv.constant0.triton_:
	.zero		380


//--------------------- .text.triton_             --------------------------
	.section	.text.triton_,"ax",@progbits
	.sectionflags	@"SHF_BARRIERS=1"
	.sectioninfo	@"SHI_REGISTERS=80"
	.align	128
        .global         triton_
        .type           triton_,@function
        .size           triton_,(.L_x_1 - triton_)
        .other          triton_,@"STO_CUDA_ENTRY STV_DEFAULT"
triton_:
.text.triton_:
[----:B------:R-:W-:Y:S02]  /*0000*/  IMAD.MOV.U32 R1, RZ, RZ, c[0x0][0x28] ;  /* 0x00000a00ff017624 */ /* 0x000fe400078e00ff */
[----:B------:R-:W0:Y:S01]  /*0010*/  S2R R0, SR_TID.X ;  /* 0x0000000000007919 */ /* 0x000e220000002100 */
[----:B------:R-:W-:Y:S01]  /*0020*/  IMAD.MOV.U32 R2, RZ, RZ, RZ ;  /* 0x000000ffff027224 */ /* 0x000fe200078e00ff */
[----:B------:R-:W-:Y:S01]  /*0030*/  CS2R R12, SRZ ;  /* 0x00000000000c7805 */ /* 0x000fe2000001ff00 */
[----:B------:R-:W-:Y:S01]  /*0040*/  IMAD.MOV.U32 R24, RZ, RZ, RZ ;  /* 0x000000ffff187224 */ /* 0x000fe200078e00ff */
[----:B------:R-:W1:Y:S01]  /*0050*/  S2R R7, SR_CTAID.X ;  /* 0x0000000000077919 */ /* 0x000e620000002500 */
[----:B------:R-:W-:Y:S01]  /*0060*/  IMAD.MOV.U32 R65, RZ, RZ, 0x4 ;  /* 0x00000004ff417424 */ /* 0x000fe200078e00ff */
[----:B------:R-:W-:Y:S01]  /*0070*/  CS2R R14, SRZ ;  /* 0x00000000000e7805 */ /* 0x000fe2000001ff00 */
[----:B------:R-:W-:Y:S01]  /*0080*/  CS2R R8, SRZ ;  /* 0x0000000000087805 */ /* 0x000fe2000001ff00 */
[----:B------:R-:W-:Y:S01]  /*0090*/  CS2R R10, SRZ ;  /* 0x00000000000a7805 */ /* 0x000fe2000001ff00 */
[----:B------:R-:W-:Y:S01]  /*00a0*/  ULDC.64 UR4, c[0x0][0x118] ;  /* 0x0000460000047ab9 */ /* 0x000fe20000000a00 */
[----:B0-----:R-:W-:-:S02]  /*00b0*/  IMAD.SHL.U32 R77, R0, 0x8, RZ ;  /* 0x00000008004d7824 */ /* 0x001fc400078e00ff */
[----:B-1----:R-:W-:-:S03]  /*00c0*/  IMAD.SHL.U32 R18, R7, 0x400, RZ ;  /* 0x0000040007127824 */ /* 0x002fc600078e00ff */
[----:B------:R-:W-:-:S04]  /*00d0*/  LOP3.LUT R77, R77, 0x3f8, RZ, 0xc0, !PT ;  /* 0x000003f84d4d7812 */ /* 0x000fc800078ec0ff */
[----:B------:R-:W-:-:S04]  /*00e0*/  LOP3.LUT R25, R18, R77, RZ, 0xfc, !PT ;  /* 0x0000004d12197212 */ /* 0x000fc800078efcff */
[--C-:B------:R-:W-:Y:S01]  /*00f0*/  SHF.R.S32.HI R3, RZ, 0x1f, R25.reuse ;  /* 0x0000001fff037819 */ /* 0x100fe20000011419 */
[----:B------:R-:W-:-:S03]  /*0100*/  IMAD.HI R24, R25, -0x6db6db6d, R24 ;  /* 0x9249249319187827 */ /* 0x000fc600078e0218 */
[----:B------:R-:W-:-:S04]  /*0110*/  LEA.HI R0, R3, R25, RZ, 0x6 ;  /* 0x0000001903007211 */ /* 0x000fc800078f30ff */
[----:B------:R-:W-:Y:S02]  /*0120*/  SHF.R.S32.HI R3, RZ, 0x6, R0 ;  /* 0x00000006ff037819 */ /* 0x000fe40000011400 */
[----:B------:R-:W-:-:S03]  /*0130*/  LOP3.LUT R27, R0, 0xffffffc0, RZ, 0xc0, !PT ;  /* 0xffffffc0001b7812 */ /* 0x000fc600078ec0ff */
[----:B------:R-:W-:-:S04]  /*0140*/  IMAD.HI R2, R3, -0x6db6db6d, R2 ;  /* 0x9249249303027827 */ /* 0x000fc800078e0202 */
[----:B------:R-:W-:Y:S01]  /*0150*/  IMAD.IADD R27, R25, 0x1, -R27 ;  /* 0x00000001191b7824 */ /* 0x000fe200078e0a1b */
[----:B------:R-:W-:-:S04]  /*0160*/  SHF.R.U32.HI R5, RZ, 0x1f, R2 ;  /* 0x0000001fff057819 */ /* 0x000fc80000011602 */
[----:B------:R-:W-:Y:S02]  /*0170*/  LEA.HI.SX32 R23, R2, R5, 0x1b ;  /* 0x0000000502177211 */ /* 0x000fe400078fdaff */
[----:B------:R-:W-:Y:S02]  /*0180*/  SHF.R.U32.HI R5, RZ, 0x1f, R24 ;  /* 0x0000001fff057819 */ /* 0x000fe40000011618 */
[----:B------:R-:W-:Y:S01]  /*0190*/  IADD3 R2, R25, -0xe00, RZ ;  /* 0xfffff20019027810 */ /* 0x000fe20007ffe0ff */
[----:B------:R-:W-:Y:S01]  /*01a0*/  IMAD R23, R23, -0x38, R3 ;  /* 0xffffffc817177824 */ /* 0x000fe200078e0203 */
[----:B------:R-:W-:-:S04]  /*01b0*/  LEA.HI.SX32 R24, R24, R5, 0x15 ;  /* 0x0000000518187211 */ /* 0x000fc800078faaff */
[C---:B------:R-:W-:Y:S01]  /*01c0*/  ISETP.GT.AND P2, PT, R23.reuse, RZ, PT ;  /* 0x000000ff1700720c */ /* 0x040fe20003f44270 */
[----:B------:R-:W-:Y:S01]  /*01d0*/  IMAD R22, R24, 0x70, R23 ;  /* 0x0000007018167824 */ /* 0x000fe200078e0217 */
[----:B------:R-:W-:Y:S02]  /*01e0*/  ISETP.GT.AND P1, PT, R23, -0x1, PT ;  /* 0xffffffff1700780c */ /* 0x000fe40003f24270 */
[----:B------:R-:W-:Y:S01]  /*01f0*/  ISETP.LT.U32.AND P4, PT, R2, 0x31000, P2 ;  /* 0x000310000200780c */ /* 0x000fe20001781070 */
[----:B------:R-:W-:Y:S01]  /*0200*/  IMAD.SHL.U32 R22, R22, 0x80, RZ ;  /* 0x0000008016167824 */ /* 0x000fe200078e00ff */
[----:B------:R-:W-:-:S04]  /*0210*/  ISETP.LT.U32.AND P3, PT, R2, 0x31000, P1 ;  /* 0x000310000200780c */ /* 0x000fc80000f61070 */
[C---:B------:R-:W-:Y:S02]  /*0220*/  IADD3 R38, R22.reuse, -0x1c40, RZ ;  /* 0xffffe3c016267810 */ /* 0x040fe40007ffe0ff */
[----:B------:R-:W-:-:S03]  /*0230*/  IADD3 R36, R22, -0x1c00, RZ ;  /* 0xffffe40016247810 */ /* 0x000fc60007ffe0ff */
[C---:B------:R-:W-:Y:S02]  /*0240*/  IMAD.IADD R2, R27.reuse, 0x1, R38 ;  /* 0x000000011b027824 */ /* 0x040fe400078e0226 */
[----:B------:R-:W-:Y:S02]  /*0250*/  IMAD.IADD R4, R27, 0x1, R36 ;  /* 0x000000011b047824 */ /* 0x000fe400078e0224 */
[----:B------:R-:W-:-:S04]  /*0260*/  IMAD.WIDE R2, R2, R65, c[0x0][0x160] ;  /* 0x0000580002027625 */ /* 0x000fc800078e0241 */
[----:B------:R-:W-:Y:S01]  /*0270*/  IMAD.WIDE R4, R4, R65, c[0x0][0x160] ;  /* 0x0000580004047625 */ /* 0x000fe200078e0241 */
[----:B------:R0:W2:Y:S04]  /*0280*/  @P4 LDG.E.128 R12, [R2.64] ;  /* 0x00000004020c4981 */ /* 0x0000a8000c1e1d00 */
[----:B------:R1:W3:Y:S01]  /*0290*/  @P3 LDG.E.128 R8, [R4.64] ;  /* 0x0000000404083981 */ /* 0x0002e2000c1e1d00 */
[----:B------:R-:W-:Y:S02]  /*02a0*/  SHF.R.S32.HI R0, RZ, 0x15, R7 ;  /* 0x00000015ff007819 */ /* 0x000fe40000011407 */
[----:B------:R-:W-:Y:S02]  /*02b0*/  IADD3 R40, R22, -0x1bc0, RZ ;  /* 0xffffe44016287810 */ /* 0x000fe40007ffe0ff */
[----:B------:R-:W-:-:S02]  /*02c0*/  SGXT R0, R0, 0x1 ;  /* 0x000000010000781a */ /* 0x000fc40000000200 */
[----:B0-----:R-:W-:Y:S02]  /*02d0*/  SHF.R.S32.HI R2, RZ, 0x1f, R22 ;  /* 0x0000001fff027819 */ /* 0x001fe40000011416 */
[----:B------:R-:W-:Y:S02]  /*02e0*/  P2R R37, PR, RZ, 0x10 ;  /* 0x00000010ff257803 */ /* 0x000fe40000000000 */
[----:B-1----:R-:W-:-:S04]  /*02f0*/  LOP3.LUT R5, R18, 0x4, R77, 0xfe, !PT ;  /* 0x0000000412057812 */ /* 0x002fc800078efe4d */
[----:B------:R-:W-:-:S04]  /*0300*/  LEA.HI R0, R0, R5, RZ, 0x6 ;  /* 0x0000000500007211 */ /* 0x000fc800078f30ff */
[----:B------:R-:W-:-:S05]  /*0310*/  LOP3.LUT R0, R0, 0xffffffc0, RZ, 0xc0, !PT ;  /* 0xffffffc000007812 */ /* 0x000fca00078ec0ff */
[----:B------:R-:W-:Y:S01]  /*0320*/  IMAD.IADD R5, R5, 0x1, -R0 ;  /* 0x0000000105057824 */ /* 0x000fe200078e0a00 */
[----:B--2---:R-:W-:Y:S02]  /*0330*/  FSEL R12, R12, -INF , P4 ;  /* 0xff8000000c0c7808 */ /* 0x004fe40002000000 */
[----:B------:R-:W-:Y:S02]  /*0340*/  FSEL R13, R13, -INF , P4 ;  /* 0xff8000000d0d7808 */ /* 0x000fe40002000000 */
[----:B---3--:R-:W-:Y:S02]  /*0350*/  FSEL R17, R8, -INF , P3 ;  /* 0xff80000008117808 */ /* 0x008fe40001800000 */
[----:B------:R-:W-:Y:S02]  /*0360*/  FSEL R16, R9, -INF , P3 ;  /* 0xff80000009107808 */ /* 0x000fe40001800000 */
[----:B------:R-:W-:Y:S02]  /*0370*/  FSETP.GT.AND P6, PT, R17, R12, PT ;  /* 0x0000000c1100720b */ /* 0x000fe40003fc4000 */
[----:B------:R-:W-:-:S02]  /*0380*/  FSETP.GT.AND P5, PT, R16, R13, PT ;  /* 0x0000000d1000720b */ /* 0x000fc40003fa4000 */
[----:B------:R-:W-:Y:S02]  /*0390*/  FSETP.NAN.AND P0, PT, R17, R17, PT ;  /* 0x000000111100720b */ /* 0x000fe40003f08000 */
[----:B------:R-:W-:Y:S02]  /*03a0*/  FSEL R14, R14, -INF , P4 ;  /* 0xff8000000e0e7808 */ /* 0x000fe40002000000 */
[----:B------:R-:W-:Y:S01]  /*03b0*/  FSEL R19, R10, -INF , P3 ;  /* 0xff8000000a137808 */ /* 0x000fe20001800000 */
[----:B------:R-:W-:Y:S01]  /*03c0*/  IMAD.IADD R10, R27, 0x1, R40 ;  /* 0x000000011b0a7824 */ /* 0x000fe200078e0228 */
[----:B------:R-:W-:Y:S02]  /*03d0*/  P2R R7, PR, RZ, 0x20 ;  /* 0x00000020ff077803 */ /* 0x000fe40000000000 */
[----:B------:R-:W-:Y:S02]  /*03e0*/  FSEL R15, R15, -INF , P4 ;  /* 0xff8000000f0f7808 */ /* 0x000fe40002000000 */
[----:B------:R-:W-:-:S02]  /*03f0*/  @!P6 FSEL R17, R17, R12, P0 ;  /* 0x0000000c1111e208 */ /* 0x000fc40000000000 */
[C---:B------:R-:W-:Y:S02]  /*0400*/  FSETP.NAN.AND P0, PT, R16.reuse, R16, PT ;  /* 0x000000101000720b */ /* 0x040fe40003f08000 */
[----:B------:R-:W-:Y:S02]  /*0410*/  IADD3 R32, R25, 0xdff, RZ ;  /* 0x00000dff19207810 */ /* 0x000fe40007ffe0ff */
[----:B------:R-:W-:Y:S02]  /*0420*/  @!P5 FSEL R16, R16, R13, P0 ;  /* 0x0000000d1010d208 */ /* 0x000fe40000000000 */
[----:B------:R-:W-:Y:S01]  /*0430*/  IADD3 R3, P0, R27, R22, RZ ;  /* 0x000000161b037210 */ /* 0x000fe20007f1e0ff */
[----:B------:R-:W-:Y:S01]  /*0440*/  CS2R R12, SRZ ;  /* 0x00000000000c7805 */ /* 0x000fe2000001ff00 */
[----:B------:R-:W-:Y:S02]  /*0450*/  FSETP.GT.AND P5, PT, R19, R14, PT ;  /* 0x0000000e1300720b */ /* 0x000fe40003fa4000 */
[----:B------:R-:W-:-:S02]  /*0460*/  LEA.HI.X.SX32 R4, R27, R2, 0x1, P0 ;  /* 0x000000021b047211 */ /* 0x000fc400000f0eff */
[C---:B------:R-:W-:Y:S02]  /*0470*/  LEA R20, P0, R3.reuse, c[0x0][0x160], 0x2 ;  /* 0x0000580003147a11 */ /* 0x040fe400078010ff */
[----:B------:R-:W-:Y:S02]  /*0480*/  IADD3 R42, R22, -0x40, RZ ;  /* 0xffffffc0162a7810 */ /* 0x000fe40007ffe0ff */
[----:B------:R-:W-:Y:S02]  /*0490*/  LEA.HI.X R21, R3, c[0x0][0x164], R4, 0x2, P0 ;  /* 0x0000590003157a11 */ /* 0x000fe400000f1404 */
[C---:B------:R-:W-:Y:S02]  /*04a0*/  IADD3 R0, P0, R5.reuse, R22, RZ ;  /* 0x0000001605007210 */ /* 0x040fe40007f1e0ff */
[----:B------:R-:W-:Y:S02]  /*04b0*/  LEA R24, R24, 0x1, 0x1 ;  /* 0x0000000118187811 */ /* 0x000fe400078e08ff */
[----:B------:R-:W-:-:S02]  /*04c0*/  LEA.HI.X.SX32 R3, R5, R2, 0x1, P0 ;  /* 0x0000000205037211 */ /* 0x000fc400000f0eff */
[----:B------:R-:W-:Y:S02]  /*04d0*/  LEA R30, P0, R0, c[0x0][0x160], 0x2 ;  /* 0x00005800001e7a11 */ /* 0x000fe400078010ff */
[----:B------:R-:W-:Y:S02]  /*04e0*/  IADD3 R35, R22, 0x1bc0, RZ ;  /* 0x00001bc016237810 */ /* 0x000fe40007ffe0ff */
[----:B------:R-:W-:Y:S02]  /*04f0*/  LEA.HI.X R31, R0, c[0x0][0x164], R3, 0x2, P0 ;  /* 0x00005900001f7a11 */ /* 0x000fe400000f1403 */
[----:B------:R-:W-:Y:S02]  /*0500*/  FSETP.NAN.AND P0, PT, R19, R19, PT ;  /* 0x000000131300720b */ /* 0x000fe40003f08000 */
[----:B------:R-:W-:Y:S01]  /*0510*/  FSEL R0, R11, -INF , P3 ;  /* 0xff8000000b007808 */ /* 0x000fe20001800000 */
[----:B------:R-:W-:Y:S01]  /*0520*/  IMAD.WIDE R10, R10, R65, c[0x0][0x160] ;  /* 0x000058000a0a7625 */ /* 0x000fe200078e0241 */
[----:B------:R-:W-:-:S02]  /*0530*/  P2R R3, PR, RZ, 0x20 ;  /* 0x00000020ff037803 */ /* 0x000fc40000000000 */
[----:B------:R-:W-:Y:S02]  /*0540*/  @!P5 FSEL R19, R19, R14, P0 ;  /* 0x0000000e1313d208 */ /* 0x000fe40000000000 */
[C---:B------:R-:W-:Y:S02]  /*0550*/  FSETP.GT.AND P5, PT, R0.reuse, R15, PT ;  /* 0x0000000f0000720b */ /* 0x040fe40003fa4000 */
[----:B------:R-:W-:Y:S02]  /*0560*/  FSETP.NAN.AND P0, PT, R0, R0, PT ;  /* 0x000000000000720b */ /* 0x000fe40003f08000 */
[C---:B------:R-:W-:Y:S02]  /*0570*/  ISETP.LT.U32.AND P2, PT, R32.reuse, 0x31dff, P2 ;  /* 0x00031dff2000780c */ /* 0x040fe40001741070 */
[----:B------:R-:W-:Y:S02]  /*0580*/  ISETP.LT.U32.AND P1, PT, R32, 0x31dff, P1 ;  /* 0x00031dff2000780c */ /* 0x000fe40000f21070 */
[----:B------:R-:W-:-:S02]  /*0590*/  P2R R8, PR, RZ, 0x20 ;  /* 0x00000020ff087803 */ /* 0x000fc40000000000 */
[----:B------:R-:W-:-:S03]  /*05a0*/  P2R R6, PR, RZ, 0x40 ;  /* 0x00000040ff067803 */ /* 0x000fc60000000000 */
[----:B------:R-:W-:Y:S02]  /*05b0*/  @!P5 FSEL R0, R0, R15, P0 ;  /* 0x0000000f0000d208 */ /* 0x000fe40000000000 */
[----:B------:R-:W-:-:S06]  /*05c0*/  CS2R R14, SRZ ;  /* 0x00000000000e7805 */ /* 0x000fcc000001ff00 */
[----:B------:R-:W2:Y:S02]  /*05d0*/  @P3 LDG.E.128 R12, [R10.64] ;  /* 0x000000040a0c3981 */ /* 0x000ea4000c1e1d00 */
[----:B--2---:R-:W-:Y:S02]  /*05e0*/  FSEL R2, R12, -INF , P3 ;  /* 0xff8000000c027808 */ /* 0x004fe40001800000 */
[----:B------:R-:W-:Y:S02]  /*05f0*/  FSEL R13, R13, -INF , P3 ;  /* 0xff8000000d0d7808 */ /* 0x000fe40001800000 */
[C---:B------:R-:W-:Y:S02]  /*0600*/  FSETP.NAN.AND P0, PT, R2.reuse, R2, PT ;  /* 0x000000020200720b */ /* 0x040fe40003f08000 */
[----:B------:R-:W-:Y:S02]  /*0610*/  FSETP.GT.AND P4, PT, R2, R17, PT ;  /* 0x000000110200720b */ /* 0x000fe40003f84000 */
[----:B------:R-:W-:Y:S01]  /*0620*/  FSEL R26, R14, -INF , P3 ;  /* 0xff8000000e1a7808 */ /* 0x000fe20001800000 */
[----:B------:R-:W-:Y:S01]  /*0630*/  IMAD.IADD R14, R27, 0x1, R42 ;  /* 0x000000011b0e7824 */ /* 0x000fe200078e022a */
[----:B------:R-:W-:-:S02]  /*0640*/  P2R R9, PR, RZ, 0x10 ;  /* 0x00000010ff097803 */ /* 0x000fc40000000000 */
[----:B------:R-:W-:Y:S01]  /*0650*/  FSEL R29, R15, -INF , P3 ;  /* 0xff8000000f1d7808 */ /* 0x000fe20001800000 */
[----:B------:R-:W-:-:S04]  /*0660*/  IMAD.WIDE R14, R14, R65, c[0x0][0x160] ;  /* 0x000058000e0e7625 */ /* 0x000fc800078e0241 */
[----:B------:R-:W-:Y:S02]  /*0670*/  @!P0 FSEL R2, R2, R17, P4 ;  /* 0x0000001102028208 */ /* 0x000fe40002000000 */
[C---:B------:R-:W-:Y:S02]  /*0680*/  FSETP.NAN.AND P0, PT, R13.reuse, R13, PT ;  /* 0x0000000d0d00720b */ /* 0x040fe40003f08000 */
[----:B------:R-:W-:-:S04]  /*0690*/  FSETP.GT.AND P4, PT, R13, R16, PT ;  /* 0x000000100d00720b */ /* 0x000fc80003f84000 */
[----:B------:R-:W-:-:S07]  /*06a0*/  P2R R10, PR, RZ, 0x10 ;  /* 0x00000010ff0a7803 */ /* 0x000fce0000000000 */
[----:B------:R-:W-:Y:S02]  /*06b0*/  @!P0 FSEL R13, R13, R16, P4 ;  /* 0x000000100d0d8208 */ /* 0x000fe40002000000 */
[C---:B------:R-:W-:Y:S01]  /*06c0*/  FSETP.NAN.AND P0, PT, R26.reuse, R26, PT ;  /* 0x0000001a1a00720b */ /* 0x040fe20003f08000 */
[----:B------:R-:W-:Y:S01]  /*06d0*/  CS2R R16, SRZ ;  /* 0x0000000000107805 */ /* 0x000fe2000001ff00 */
[----:B------:R-:W-:-:S04]  /*06e0*/  FSETP.GT.AND P4, PT, R26, R19, PT ;  /* 0x000000131a00720b */ /* 0x000fc80003f84000 */
[----:B------:R-:W-:-:S07]  /*06f0*/  P2R R11, PR, RZ, 0x10 ;  /* 0x00000010ff0b7803 */ /* 0x000fce0000000000 */
[----:B------:R-:W-:Y:S02]  /*0700*/  @!P0 FSEL R26, R26, R19, P4 ;  /* 0x000000131a1a8208 */ /* 0x000fe40002000000 */
[----:B------:R-:W-:Y:S01]  /*0710*/  CS2R R18, SRZ ;  /* 0x0000000000127805 */ /* 0x000fe2000001ff00 */
[C---:B------:R-:W-:Y:S02]  /*0720*/  FSETP.NAN.AND P0, PT, R29.reuse, R29, PT ;  /* 0x0000001d1d00720b */ /* 0x040fe40003f08000 */
[----:B------:R-:W-:-:S03]  /*0730*/  FSETP.GT.AND P4, PT, R29, R0, PT ;  /* 0x000000001d00720b */ /* 0x000fc60003f84000 */
[----:B------:R0:W2:Y:S01]  /*0740*/  @P2 LDG.E.128 R16, [R14.64] ;  /* 0x000000040e102981 */ /* 0x0000a2000c1e1d00 */
[----:B------:R-:W-:-:S07]  /*0750*/  P2R R12, PR, RZ, 0x10 ;  /* 0x00000010ff0c7803 */ /* 0x000fce0000000000 */
[----:B------:R-:W-:Y:S01]  /*0760*/  @!P0 FSEL R29, R29, R0, P4 ;  /* 0x000000001d1d8208 */ /* 0x000fe20002000000 */
[----:B0-----:R-:W-:-:S04]  /*0770*/  IMAD.IADD R14, R27, 0x1, R22 ;  /* 0x000000011b0e7824 */ /* 0x001fc800078e0216 */
[----:B------:R-:W-:Y:S01]  /*0780*/  IMAD.WIDE R14, R14, R65, c[0x0][0x160] ;  /* 0x000058000e0e7625 */ /* 0x000fe200078e0241 */
[----:B--2---:R-:W-:-:S04]  /*0790*/  FSEL R33, R16, -INF , P2 ;  /* 0xff80000010217808 */ /* 0x004fc80001000000 */
[C---:B------:R-:W-:Y:S02]  /*07a0*/  FSETP.NAN.AND P0, PT, R33.reuse, R33, PT ;  /* 0x000000212100720b */ /* 0x040fe40003f08000 */
[----:B------:R-:W-:Y:S02]  /*07b0*/  FSETP.GT.AND P4, PT, R33, R2, PT ;  /* 0x000000022100720b */ /* 0x000fe40003f84000 */
[----:B------:R-:W-:-:S09]  /*07c0*/  FSEL R28, R17, -INF , P2 ;  /* 0xff800000111c7808 */ /* 0x000fd20001000000 */
[----:B------:R-:W-:Y:S02]  /*07d0*/  @!P0 FSEL R33, R33, R2, P4 ;  /* 0x0000000221218208 */ /* 0x000fe40002000000 */
[C---:B------:R-:W-:Y:S02]  /*07e0*/  FSETP.NAN.AND P0, PT, R28.reuse, R28, PT ;  /* 0x0000001c1c00720b */ /* 0x040fe40003f08000 */
[----:B------:R-:W-:Y:S02]  /*07f0*/  P2R R4, PR, RZ, 0x10 ;  /* 0x00000010ff047803 */ /* 0x000fe40000000000 */
[----:B------:R-:W-:-:S09]  /*0800*/  FSETP.GT.AND P4, PT, R28, R13, PT ;  /* 0x0000000d1c00720b */ /* 0x000fd20003f84000 */
[----:B------:R-:W-:Y:S02]  /*0810*/  @!P0 FSEL R28, R28, R13, P4 ;  /* 0x0000000d1c1c8208 */ /* 0x000fe40002000000 */
[----:B------:R-:W-:-:S04]  /*0820*/  FSEL R13, R18, -INF , P2 ;  /* 0xff800000120d7808 */ /* 0x000fc80001000000 */
[C---:B------:R-:W-:Y:S02]  /*0830*/  FSETP.NAN.AND P0, PT, R13.reuse, R13, PT ;  /* 0x0000000d0d00720b */ /* 0x040fe40003f08000 */
[----:B------:R-:W-:Y:S02]  /*0840*/  P2R R2, PR, RZ, 0x10 ;  /* 0x00000010ff027803 */ /* 0x000fe40000000000 */
[----:B------:R-:W-:Y:S01]  /*0850*/  FSETP.GT.AND P4, PT, R13, R26, PT ;  /* 0x0000001a0d00720b */ /* 0x000fe20003f84000 */
[----:B------:R-:W-:-:S08]  /*0860*/  CS2R R16, SRZ ;  /* 0x0000000000107805 */ /* 0x000fd0000001ff00 */
[----:B------:R-:W-:Y:S02]  /*0870*/  @!P0 FSEL R13, R13, R26, P4 ;  /* 0x0000001a0d0d8208 */ /* 0x000fe40002000000 */
[----:B------:R-:W-:Y:S02]  /*0880*/  FSEL R26, R19, -INF , P2 ;  /* 0xff800000131a7808 */ /* 0x000fe40001000000 */
[----:B------:R-:W-:-:S06]  /*0890*/  CS2R R18, SRZ ;  /* 0x0000000000127805 */ /* 0x000fcc000001ff00 */
[----:B------:R-:W2:Y:S01]  /*08a0*/  @P1 LDG.E.128 R16, [R14.64] ;  /* 0x000000040e101981 */ /* 0x000ea2000c1e1d00 */
[C---:B------:R-:W-:Y:S02]  /*08b0*/  FSETP.NAN.AND P0, PT, R26.reuse, R26, PT ;  /* 0x0000001a1a00720b */ /* 0x040fe40003f08000 */
[----:B------:R-:W-:Y:S02]  /*08c0*/  P2R R0, PR, RZ, 0x10 ;  /* 0x00000010ff007803 */ /* 0x000fe40000000000 */
[----:B------:R-:W-:-:S09]  /*08d0*/  FSETP.GT.AND P4, PT, R26, R29, PT ;  /* 0x0000001d1a00720b */ /* 0x000fd20003f84000 */
[----:B------:R-:W-:Y:S02]  /*08e0*/  @!P0 FSEL R26, R26, R29, P4 ;  /* 0x0000001d1a1a8208 */ /* 0x000fe40002000000 */
[----:B------:R-:W-:Y:S02]  /*08f0*/  P2R R75, PR, RZ, 0x10 ;  /* 0x00000010ff4b7803 */ /* 0x000fe40000000000 */
        /* <DEDUP_REMOVED lines=17> */
[----:B------:R-:W2:Y:S01]  /*0a10*/  @P1 LDG.E.128 R16, [R20.64+0x100] ;  /* 0x0001000414101981 */ /* 0x000ea2000c1e1d00 */
[C---:B------:R-:W-:Y:S02]  /*0a20*/  FSETP.NAN.AND P0, PT, R13.reuse, R13, PT ;  /* 0x0000000d0d00720b */ /* 0x040fe40003f08000 */
[----:B------:R-:W-:Y:S02]  /*0a30*/  P2R R71, PR, RZ, 0x10 ;  /* 0x00000010ff477803 */ /* 0x000fe40000000000 */
[----:B------:R-:W-:-:S09]  /*0a40*/  FSETP.GT.AND P4, PT, R13, R26, PT ;  /* 0x0000001a0d00720b */ /* 0x000fd20003f84000 */
[----:B------:R-:W-:Y:S02]  /*0a50*/  @!P0 FSEL R13, R13, R26, P4 ;  /* 0x0000001a0d0d8208 */ /* 0x000fe40002000000 */
[----:B------:R-:W-:Y:S02]  /*0a60*/  P2R R72, PR, RZ, 0x10 ;  /* 0x00000010ff487803 */ /* 0x000fe40000000000 */
[----:B------:R-:W-:-:S04]  /*0a70*/  ISETP.GE.AND P5, PT, R24, 0x70, PT ;  /* 0x000000701800780c */ /* 0x000fc80003fa6270 */
[----:B------:R-:W-:Y:S01]  /*0a80*/  ISETP.GT.AND P5, PT, R25, -0xe00, !P5 ;  /* 0xfffff2001900780c */ /* 0x000fe20006fa4270 */
[----:B------:R-:W-:-:S04]  /*0a90*/  IMAD.IADD R14, R27, 0x1, R35 ;  /* 0x000000011b0e7824 */ /* 0x000fc800078e0223 */
        /* <DEDUP_REMOVED lines=13> */
[----:B------:R-:W-:Y:S02]  /*0b70*/  FSETP.GT.AND P4, PT, R29, R28, PT ;  /* 0x0000001c1d00720b */ /* 0x000fe40003f84000 */
[----:B------:R-:W-:-:S07]  /*0b80*/  FSEL R20, R19, -INF , P1 ;  /* 0xff80000013147808 */ /* 0x000fce0000800000 */
[----:B------:R-:W-:Y:S02]  /*0b90*/  @!P0 FSEL R29, R29, R28, P4 ;  /* 0x0000001c1d1d8208 */ /* 0x000fe40002000000 */
[C---:B------:R-:W-:Y:S02]  /*0ba0*/  FSETP.NAN.AND P0, PT, R20.reuse, R20, PT ;  /* 0x000000141400720b */ /* 0x040fe40003f08000 */
[----:B------:R-:W-:Y:S02]  /*0bb0*/  P2R R56, PR, RZ, 0x10 ;  /* 0x00000010ff387803 */ /* 0x000fe40000000000 */
[----:B------:R-:W-:Y:S01]  /*0bc0*/  FSETP.GT.AND P4, PT, R20, R13, PT ;  /* 0x0000000d1400720b */ /* 0x000fe20003f84000 */
[----:B------:R-:W-:-:S08]  /*0bd0*/  CS2R R16, SRZ ;  /* 0x0000000000107805 */ /* 0x000fd0000001ff00 */
[----:B------:R-:W-:Y:S02]  /*0be0*/  @!P0 FSEL R20, R20, R13, P4 ;  /* 0x0000000d14148208 */ /* 0x000fe40002000000 */
[----:B------:R-:W-:Y:S01]  /*0bf0*/  ISETP.GT.AND P0, PT, R23, RZ, P5 ;  /* 0x000000ff1700720c */ /* 0x000fe20002f04270 */
[----:B------:R-:W-:-:S12]  /*0c00*/  CS2R R18, SRZ ;  /* 0x0000000000127805 */ /* 0x000fd8000001ff00 */
[----:B------:R-:W2:Y:S01]  /*0c10*/  @P0 LDG.E.128 R16, [R14.64] ;  /* 0x000000040e100981 */ /* 0x000ea2000c1e1d00 */
[----:B------:R-:W-:Y:S02]  /*0c20*/  P2R R61, PR, RZ, 0x10 ;  /* 0x00000010ff3d7803 */ /* 0x000fe40000000000 */
[----:B------:R-:W-:Y:S02]  /*0c30*/  IADD3 R34, R22, 0x1c00, RZ ;  /* 0x00001c0016227810 */ /* 0x000fe40007ffe0ff */
[----:B------:R-:W-:Y:S01]  /*0c40*/  ISETP.GT.AND P5, PT, R23, -0x1, P5 ;  /* 0xffffffff1700780c */ /* 0x000fe20002fa4270 */
[----:B------:R-:W-:Y:S01]  /*0c50*/  IMAD.MOV.U32 R59, RZ, RZ, 0x4 ;  /* 0x00000004ff3b7424 */ /* 0x000fe200078e00ff */
[----:B--2---:R-:W-:-:S04]  /*0c60*/  FSEL R27, R16, -INF , P0 ;  /* 0xff800000101b7808 */ /* 0x004fc80000000000 */
[C---:B------:R-:W-:Y:S02]  /*0c70*/  FSETP.NAN.AND P6, PT, R27.reuse, R27, PT ;  /* 0x0000001b1b00720b */ /* 0x040fe40003fc8000 */
[----:B------:R-:W-:Y:S02]  /*0c80*/  FSETP.GT.AND P4, PT, R27, R33, PT ;  /* 0x000000211b00720b */ /* 0x000fe40003f84000 */
[----:B------:R-:W-:-:S09]  /*0c90*/  FSEL R28, R17, -INF , P0 ;  /* 0xff800000111c7808 */ /* 0x000fd20000000000 */
[----:B------:R-:W-:Y:S02]  /*0ca0*/  @!P6 FSEL R27, R27, R33, P4 ;  /* 0x000000211b1be208 */ /* 0x000fe40002000000 */
[C---:B------:R-:W-:Y:S02]  /*0cb0*/  FSETP.NAN.AND P6, PT, R28.reuse, R28, PT ;  /* 0x0000001c1c00720b */ /* 0x040fe40003fc8000 */
[----:B------:R-:W-:Y:S02]  /*0cc0*/  P2R R13, PR, RZ, 0x10 ;  /* 0x00000010ff0d7803 */ /* 0x000fe40000000000 */
[----:B------:R-:W-:Y:S02]  /*0cd0*/  FSETP.GT.AND P4, PT, R28, R26, PT ;  /* 0x0000001a1c00720b */ /* 0x000fe40003f84000 */
[----:B------:R-:W-:-:S07]  /*0ce0*/  FSEL R32, R18, -INF , P0 ;  /* 0xff80000012207808 */ /* 0x000fce0000000000 */
[----:B------:R-:W-:Y:S02]  /*0cf0*/  @!P6 FSEL R28, R28, R26, P4 ;  /* 0x0000001a1c1ce208 */ /* 0x000fe40002000000 */
[C---:B------:R-:W-:Y:S02]  /*0d00*/  FSETP.NAN.AND P6, PT, R32.reuse, R32, PT ;  /* 0x000000202000720b */ /* 0x040fe40003fc8000 */
[----:B------:R-:W-:Y:S02]  /*0d10*/  P2R R14, PR, RZ, 0x10 ;  /* 0x00000010ff0e7803 */ /* 0x000fe40000000000 */
[----:B------:R-:W-:Y:S02]  /*0d20*/  FSETP.GT.AND P4, PT, R32, R29, PT ;  /* 0x0000001d2000720b */ /* 0x000fe40003f84000 */
[----:B------:R-:W-:Y:S02]  /*0d30*/  FSEL R39, R19, -INF , P0 ;  /* 0xff80000013277808 */ /* 0x000fe40000000000 */
[----:B------:R-:W-:-:S05]  /*0d40*/  SHF.R.S32.HI R17, RZ, 0x1f, R25 ;  /* 0x0000001fff117819 */ /* 0x000fca0000011419 */
[----:B------:R-:W-:Y:S02]  /*0d50*/  @!P6 FSEL R32, R32, R29, P4 ;  /* 0x0000001d2020e208 */ /* 0x000fe40002000000 */
[----:B------:R-:W-:Y:S02]  /*0d60*/  FSETP.NAN.AND P6, PT, R39, R39, PT ;  /* 0x000000272700720b */ /* 0x000fe40003fc8000 */
[----:B------:R-:W-:-:S04]  /*0d70*/  LEA.HI R17, R17, R25, RZ, 0x6 ;  /* 0x0000001911117211 */ /* 0x000fc800078f30ff */
[----:B------:R-:W-:Y:S02]  /*0d80*/  LOP3.LUT R17, R17, 0xffffffc0, RZ, 0xc0, !PT ;  /* 0xffffffc011117812 */ /* 0x000fe400078ec0ff */
[----:B------:R-:W-:Y:S02]  /*0d90*/  P2R R15, PR, RZ, 0x10 ;  /* 0x00000010ff0f7803 */ /* 0x000fe40000000000 */
[----:B------:R-:W-:Y:S01]  /*0da0*/  FSETP.GT.AND P4, PT, R39, R20, PT ;  /* 0x000000142700720b */ /* 0x000fe20003f84000 */
[----:B------:R-:W-:-:S03]  /*0db0*/  IMAD.IADD R45, R25, 0x1, -R17 ;  /* 0x00000001192d7824 */ /* 0x000fc600078e0a11 */
[----:B------:R-:W-:Y:S01]  /*0dc0*/  @!P6 FSEL R39, R39, R20, P4 ;  /* 0x000000142727e208 */ /* 0x000fe20002000000 */
[----:B------:R-:W-:Y:S01]  /*0dd0*/  IMAD.IADD R20, R45, 0x1, R34 ;  /* 0x000000012d147824 */ /* 0x000fe200078e0222 */
[----:B------:R-:W-:Y:S01]  /*0de0*/  CS2R R16, SRZ ;  /* 0x0000000000107805 */ /* 0x000fe2000001ff00 */
[----:B------:R-:W-:Y:S02]  /*0df0*/  CS2R R18, SRZ ;  /* 0x0000000000127805 */ /* 0x000fe4000001ff00 */
[----:B------:R-:W-:-:S05]  /*0e00*/  IMAD.WIDE R20, R20, R59, c[0x0][0x160] ;  /* 0x0000580014147625 */ /* 0x000fca00078e023b */
[----:B------:R0:W2:Y:S01]  /*0e10*/  @P5 LDG.E.128 R16, [R20.64] ;  /* 0x0000000414105981 */ /* 0x0000a2000c1e1d00 */
[----:B------:R-:W-:Y:S01]  /*0e20*/  P2R R24, PR, RZ, 0x10 ;  /* 0x00000010ff187803 */ /* 0x000fe20000000000 */
        /* <DEDUP_REMOVED lines=19> */
[----:B------:R-:W-:-:S04]  /*0f60*/  FSETP.GT.AND P4, PT, R29, R39, PT ;  /* 0x000000271d00720b */ /* 0x000fc80003f84000 */
[----:B------:R-:W-:-:S05]  /*0f70*/  P2R R32, PR, RZ, 0x10 ;  /* 0x00000010ff207803 */ /* 0x000fca0000000000 */
[----:B------:R-:W-:Y:S02]  /*0f80*/  @!P6 FSEL R29, R29, R39, P4 ;  /* 0x000000271d1de208 */ /* 0x000fe40002000000 */
[----:B------:R-:W-:Y:S01]  /*0f90*/  ISETP.NE.AND P4, PT, R37, RZ, PT ;  /* 0x000000ff2500720c */ /* 0x000fe20003f85270 */
[----:B------:R-:W-:Y:S01]  /*0fa0*/  CS2R R16, SRZ ;  /* 0x0000000000107805 */ /* 0x000fe2000001ff00 */
[----:B------:R-:W-:-:S11]  /*0fb0*/  CS2R R18, SRZ ;  /* 0x0000000000127805 */ /* 0x000fd6000001ff00 */
[----:B------:R0:W2:Y:S01]  /*0fc0*/  @P4 LDG.E.128 R16, [R20.64] ;  /* 0x0000000414104981 */ /* 0x0000a2000c1e1d00 */
[----:B------:R-:W-:-:S04]  /*0fd0*/  IMAD.IADD R36, R5, 0x1, R36 ;  /* 0x0000000105247824 */ /* 0x000fc800078e0224 */
[----:B0-----:R-:W-:Y:S01]  /*0fe0*/  IMAD.WIDE R20, R36, R65, c[0x0][0x160] ;  /* 0x0000580024147625 */ /* 0x001fe200078e0241 */
[----:B--2---:R-:W-:Y:S02]  /*0ff0*/  FSEL R41, R16, -INF , P4 ;  /* 0xff80000010297808 */ /* 0x004fe40002000000 */
[----:B------:R-:W-:Y:S02]  /*1000*/  FSEL R39, R17, -INF , P4 ;  /* 0xff80000011277808 */ /* 0x000fe40002000000 */
[----:B------:R-:W-:Y:S01]  /*1010*/  FSEL R38, R18, -INF , P4 ;  /* 0xff80000012267808 */ /* 0x000fe20002000000 */
[----:B------:R-:W-:Y:S01]  /*1020*/  CS2R R16, SRZ ;  /* 0x0000000000107805 */ /* 0x000fe2000001ff00 */
[----:B------:R-:W-:Y:S02]  /*1030*/  FSEL R37, R19, -INF , P4 ;  /* 0xff80000013257808 */ /* 0x000fe40002000000 */
[----:B------:R-:W-:-:S06]  /*1040*/  CS2R R18, SRZ ;  /* 0x0000000000127805 */ /* 0x000fcc000001ff00 */
[----:B------:R0:W2:Y:S02]  /*1050*/  @P3 LDG.E.128 R16, [R20.64] ;  /* 0x0000000414103981 */ /* 0x0000a4000c1e1d00 */
[----:B0-----:R-:W-:-:S04]  /*1060*/  IMAD.IADD R20, R5, 0x1, R40 ;  /* 0x0000000105147824 */ /* 0x001fc800078e0228 */
[----:B------:R-:W-:Y:S01]  /*1070*/  IMAD.WIDE R20, R20, R65, c[0x0][0x160] ;  /* 0x0000580014147625 */ /* 0x000fe200078e0241 */
        /* <DEDUP_REMOVED lines=9> */
[C---:B------:R-:W-:Y:S02]  /*1110*/  FSETP.GT.AND P6, PT, R50.reuse, R37, PT ;  /* 0x000000253200720b */ /* 0x040fe40003fc4000 */
[----:B------:R-:W-:Y:S02]  /*1120*/  FSETP.NAN.AND P4, PT, R50, R50, PT ;  /* 0x000000323200720b */ /* 0x000fe40003f88000 */
[----:B------:R-:W-:-:S09]  /*1130*/  P2R R36, PR, RZ, 0x40 ;  /* 0x00000040ff247803 */ /* 0x000fd20000000000 */
[----:B------:R-:W-:Y:S02]  /*1140*/  @!P6 FSEL R50, R50, R37, P4 ;  /* 0x000000253232e208 */ /* 0x000fe40002000000 */
[C---:B------:R-:W-:Y:S02]  /*1150*/  FSETP.GT.AND P6, PT, R49.reuse, R38, PT ;  /* 0x000000263100720b */ /* 0x040fe40003fc4000 */
[----:B------:R-:W-:Y:S02]  /*1160*/  FSETP.NAN.AND P4, PT, R49, R49, PT ;  /* 0x000000313100720b */ /* 0x000fe40003f88000 */
[----:B------:R-:W-:-:S09]  /*1170*/  P2R R37, PR, RZ, 0x40 ;  /* 0x00000040ff257803 */ /* 0x000fd20000000000 */
[----:B------:R-:W-:Y:S02]  /*1180*/  @!P6 FSEL R49, R49, R38, P4 ;  /* 0x000000263131e208 */ /* 0x000fe40002000000 */
[----:B------:R-:W-:Y:S02]  /*1190*/  FSETP.GT.AND P6, PT, R52, R39, PT ;  /* 0x000000273400720b */ /* 0x000fe40003fc4000 */
[----:B--2---:R-:W-:Y:S02]  /*11a0*/  FSEL R46, R19, -INF , P3 ;  /* 0xff800000132e7808 */ /* 0x004fe40001800000 */
[----:B------:R-:W-:Y:S02]  /*11b0*/  FSEL R48, R16, -INF , P3 ;  /* 0xff80000010307808 */ /* 0x000fe40001800000 */
[----:B------:R-:W-:Y:S02]  /*11c0*/  FSEL R47, R17, -INF , P3 ;  /* 0xff800000112f7808 */ /* 0x000fe40001800000 */
[----:B------:R-:W-:Y:S01]  /*11d0*/  FSEL R51, R18, -INF , P3 ;  /* 0xff80000012337808 */ /* 0x000fe20001800000 */
[----:B------:R-:W-:Y:S01]  /*11e0*/  CS2R R16, SRZ ;  /* 0x0000000000107805 */ /* 0x000fe2000001ff00 */
[----:B------:R-:W-:-:S06]  /*11f0*/  CS2R R18, SRZ ;  /* 0x0000000000127805 */ /* 0x000fcc000001ff00 */
[----:B------:R-:W2:Y:S01]  /*1200*/  @P2 LDG.E.128 R16, [R20.64] ;  /* 0x0000000414102981 */ /* 0x000ea2000c1e1d00 */
[C---:B------:R-:W-:Y:S02]  /*1210*/  FSETP.NAN.AND P4, PT, R52.reuse, R52, PT ;  /* 0x000000343400720b */ /* 0x040fe40003f88000 */
[----:B------:R-:W-:Y:S02]  /*1220*/  P2R R38, PR, RZ, 0x40 ;  /* 0x00000040ff267803 */ /* 0x000fe40000000000 */
[----:B------:R-:W-:Y:S02]  /*1230*/  @!P6 FSEL R52, R52, R39, P4 ;  /* 0x000000273434e208 */ /* 0x000fe40002000000 */
[C---:B------:R-:W-:Y:S02]  /*1240*/  FSETP.GT.AND P6, PT, R43.reuse, R41, PT ;  /* 0x000000292b00720b */ /* 0x040fe40003fc4000 */
[----:B------:R-:W-:Y:S02]  /*1250*/  FSETP.NAN.AND P3, PT, R46, R46, PT ;  /* 0x0000002e2e00720b */ /* 0x000fe40003f68000 */
[----:B------:R-:W-:-:S02]  /*1260*/  FSETP.NAN.AND P4, PT, R43, R43, PT ;  /* 0x0000002b2b00720b */ /* 0x000fc40003f88000 */
[----:B------:R-:W-:-:S07]  /*1270*/  P2R R39, PR, RZ, 0x40 ;  /* 0x00000040ff277803 */ /* 0x000fce0000000000 */
[----:B------:R-:W-:Y:S02]  /*1280*/  @!P6 FSEL R43, R43, R41, P4 ;  /* 0x000000292b2be208 */ /* 0x000fe40002000000 */
[----:B------:R-:W-:-:S04]  /*1290*/  FSETP.GT.AND P6, PT, R46, R50, PT ;  /* 0x000000322e00720b */ /* 0x000fc80003fc4000 */
[----:B------:R-:W-:Y:S02]  /*12a0*/  @!P3 FSEL R46, R46, R50, P6 ;  /* 0x000000322e2eb208 */ /* 0x000fe40003000000 */
[C---:B------:R-:W-:Y:S02]  /*12b0*/  FSETP.NAN.AND P3, PT, R51.reuse, R51, PT ;  /* 0x000000333300720b */ /* 0x040fe40003f68000 */
[----:B------:R-:W-:-:S11]  /*12c0*/  FSETP.GT.AND P4, PT, R51, R49, PT ;  /* 0x000000313300720b */ /* 0x000fd60003f84000 */
[----:B------:R-:W-:Y:S02]  /*12d0*/  @!P3 FSEL R51, R51, R49, P4 ;  /* 0x000000313333b208 */ /* 0x000fe40002000000 */
[C---:B------:R-:W-:Y:S02]  /*12e0*/  FSETP.NAN.AND P3, PT, R47.reuse, R47, PT ;  /* 0x0000002f2f00720b */ /* 0x040fe40003f68000 */
[----:B------:R-:W-:Y:S02]  /*12f0*/  P2R R40, PR, RZ, 0x10 ;  /* 0x00000010ff287803 */ /* 0x000fe40000000000 */
[----:B------:R-:W-:-:S09]  /*1300*/  FSETP.GT.AND P4, PT, R47, R52, PT ;  /* 0x000000342f00720b */ /* 0x000fd20003f84000 */
[----:B------:R-:W-:Y:S02]  /*1310*/  @!P3 FSEL R47, R47, R52, P4 ;  /* 0x000000342f2fb208 */ /* 0x000fe40002000000 */
[C---:B------:R-:W-:Y:S02]  /*1320*/  FSETP.NAN.AND P3, PT, R48.reuse, R48, PT ;  /* 0x000000303000720b */ /* 0x040fe40003f68000 */
[----:B------:R-:W-:Y:S02]  /*1330*/  P2R R50, PR, RZ, 0x10 ;  /* 0x00000010ff327803 */ /* 0x000fe40000000000 */
[----:B------:R-:W-:-:S04]  /*1340*/  FSETP.GT.AND P4, PT, R48, R43, PT ;  /* 0x0000002b3000720b */ /* 0x000fc80003f84000 */
[----:B------:R-:W-:-:S05]  /*1350*/  P2R R49, PR, RZ, 0x10 ;  /* 0x00000010ff317803 */ /* 0x000fca0000000000 */
[----:B------:R-:W-:Y:S02]  /*1360*/  @!P3 FSEL R48, R48, R43, P4 ;  /* 0x0000002b3030b208 */ /* 0x000fe40002000000 */
[----:B--2---:R-:W-:Y:S02]  /*1370*/  FSEL R57, R19, -INF , P2 ;  /* 0xff80000013397808 */ /* 0x004fe40001000000 */
[----:B------:R-:W-:Y:S02]  /*1380*/  FSEL R53, R16, -INF , P2 ;  /* 0xff80000010357808 */ /* 0x000fe40001000000 */
[----:B------:R-:W-:Y:S02]  /*1390*/  FSEL R58, R17, -INF , P2 ;  /* 0xff800000113a7808 */ /* 0x000fe40001000000 */
[----:B------:R-:W-:Y:S02]  /*13a0*/  FSEL R54, R18, -INF , P2 ;  /* 0xff80000012367808 */ /* 0x000fe40001000000 */
[----:B------:R-:W-:-:S02]  /*13b0*/  FSETP.NAN.AND P2, PT, R57, R57, PT ;  /* 0x000000393900720b */ /* 0x000fc40003f48000 */
[----:B------:R-:W-:-:S11]  /*13c0*/  FSETP.GT.AND P4, PT, R57, R46, PT ;  /* 0x0000002e3900720b */ /* 0x000fd60003f84000 */
[----:B------:R-:W-:Y:S02]  /*13d0*/  @!P2 FSEL R57, R57, R46, P4 ;  /* 0x0000002e3939a208 */ /* 0x000fe40002000000 */
[C---:B------:R-:W-:Y:S02]  /*13e0*/  FSETP.NAN.AND P2, PT, R54.reuse, R54, PT ;  /* 0x000000363600720b */ /* 0x040fe40003f48000 */
[----:B------:R-:W-:Y:S01]  /*13f0*/  FSETP.GT.AND P3, PT, R54, R51, PT ;  /* 0x000000333600720b */ /* 0x000fe20003f64000 */
[----:B------:R-:W-:Y:S01]  /*1400*/  CS2R R16, SRZ ;  /* 0x0000000000107805 */ /* 0x000fe2000001ff00 */
[----:B------:R-:W-:-:S09]  /*1410*/  CS2R R18, SRZ ;  /* 0x0000000000127805 */ /* 0x000fd2000001ff00 */
[----:B------:R-:W-:Y:S02]  /*1420*/  @!P2 FSEL R54, R54, R51, P3 ;  /* 0x000000333636a208 */ /* 0x000fe40001800000 */
[----:B------:R-:W-:-:S05]  /*1430*/  IADD3 R51, R22, 0x1c40, RZ ;  /* 0x00001c4016337810 */ /* 0x000fca0007ffe0ff */
[----:B------:R-:W-:-:S04]  /*1440*/  IMAD.IADD R20, R45, 0x1, R51 ;  /* 0x000000012d147824 */ /* 0x000fc800078e0233 */
[----:B------:R-:W-:-:S05]  /*1450*/  IMAD.WIDE R20, R20, R59, c[0x0][0x160] ;  /* 0x0000580014147625 */ /* 0x000fca00078e023b */
[----:B------:R0:W2:Y:S01]  /*1460*/  @P5 LDG.E.128 R16, [R20.64] ;  /* 0x0000000414105981 */ /* 0x0000a2000c1e1d00 */
[C---:B------:R-:W-:Y:S02]  /*1470*/  FSETP.NAN.AND P2, PT, R58.reuse, R58, PT ;  /* 0x0000003a3a00720b */ /* 0x040fe40003f48000 */
[----:B------:R-:W-:Y:S02]  /*1480*/  P2R R42, PR, RZ, 0x8 ;  /* 0x00000008ff2a7803 */ /* 0x000fe40000000000 */
[----:B------:R-:W-:-:S09]  /*1490*/  FSETP.GT.AND P3, PT, R58, R47, PT ;  /* 0x0000002f3a00720b */ /* 0x000fd20003f64000 */
[----:B------:R-:W-:Y:S02]  /*14a0*/  @!P2 FSEL R58, R58, R47, P3 ;  /* 0x0000002f3a3aa208 */ /* 0x000fe40001800000 */
[C---:B------:R-:W-:Y:S02]  /*14b0*/  FSETP.NAN.AND P2, PT, R53.reuse, R53, PT ;  /* 0x000000353500720b */ /* 0x040fe40003f48000 */
[----:B------:R-:W-:Y:S02]  /*14c0*/  P2R R43, PR, RZ, 0x8 ;  /* 0x00000008ff2b7803 */ /* 0x000fe40000000000 */
[----:B------:R-:W-:-:S09]  /*14d0*/  FSETP.GT.AND P3, PT, R53, R48, PT ;  /* 0x000000303500720b */ /* 0x000fd20003f64000 */
[----:B------:R-:W-:Y:S02]  /*14e0*/  @!P2 FSEL R53, R53, R48, P3 ;  /* 0x000000303535a208 */ /* 0x000fe40001800000 */
[----:B------:R-:W-:Y:S01]  /*14f0*/  P2R R46, PR, RZ, 0x8 ;  /* 0x00000008ff2e7803 */ /* 0x000fe20000000000 */
[----:B0-----:R-:W-:Y:S01]  /*1500*/  CS2R R20, SRZ ;  /* 0x0000000000147805 */ /* 0x001fe2000001ff00 */
[----:B--2---:R-:W-:-:S04]  /*1510*/  FSEL R16, R16, -INF , P5 ;  /* 0xff80000010107808 */ /* 0x004fc80002800000 */
[C---:B------:R-:W-:Y:S02]  /*1520*/  FSETP.NAN.AND P2, PT, R16.reuse, R16, PT ;  /* 0x000000101000720b */ /* 0x040fe40003f48000 */
[----:B------:R-:W-:Y:S02]  /*1530*/  FSETP.GT.AND P3, PT, R16, R44, PT ;  /* 0x0000002c1000720b */ /* 0x000fe40003f64000 */
[----:B------:R-:W-:-:S09]  /*1540*/  FSEL R17, R17, -INF , P5 ;  /* 0xff80000011117808 */ /* 0x000fd20002800000 */
[----:B------:R-:W-:Y:S02]  /*1550*/  @!P2 FSEL R16, R16, R44, P3 ;  /* 0x0000002c1010a208 */ /* 0x000fe40001800000 */
[C---:B------:R-:W-:Y:S02]  /*1560*/  FSETP.NAN.AND P2, PT, R17.reuse, R17, PT ;  /* 0x000000111100720b */ /* 0x040fe40003f48000 */
[----:B------:R-:W-:Y:S02]  /*1570*/  P2R R47, PR, RZ, 0x8 ;  /* 0x00000008ff2f7803 */ /* 0x000fe40000000000 */
[----:B------:R-:W-:Y:S01]  /*1580*/  FSETP.GT.AND P3, PT, R17, R23, PT ;  /* 0x000000171100720b */ /* 0x000fe20003f64000 */
[----:B------:R-:W-:-:S04]  /*1590*/  IMAD.IADD R44, R5, 0x1, R22 ;  /* 0x00000001052c7824 */ /* 0x000fc800078e0216 */
[----:B------:R-:W-:-:S04]  /*15a0*/  IMAD.WIDE R44, R44, R65, c[0x0][0x160] ;  /* 0x000058002c2c7625 */ /* 0x000fc800078e0241 */
[----:B------:R-:W-:Y:S02]  /*15b0*/  @!P2 FSEL R17, R17, R23, P3 ;  /* 0x000000171111a208 */ /* 0x000fe40001800000 */
[----:B------:R-:W-:-:S06]  /*15c0*/  CS2R R22, SRZ ;  /* 0x0000000000167805 */ /* 0x000fcc000001ff00 */
[----:B------:R-:W2:Y:S01]  /*15d0*/  @P1 LDG.E.128 R20, [R44.64] ;  /* 0x000000042c141981 */ /* 0x000ea2000c1e1d00 */
[----:B------:R-:W-:Y:S02]  /*15e0*/  P2R R48, PR, RZ, 0x8 ;  /* 0x00000008ff307803 */ /* 0x000fe40000000000 */
[----:B--2---:R-:W-:-:S04]  /*15f0*/  FSEL R59, R21, -INF , P1 ;  /* 0xff800000153b7808 */ /* 0x004fc80000800000 */
[C---:B------:R-:W-:Y:S02]  /*1600*/  FSETP.NAN.AND P2, PT, R59.reuse, R59, PT ;  /* 0x0000003b3b00720b */ /* 0x040fe40003f48000 */
[----:B------:R-:W-:Y:S02]  /*1610*/  FSETP.GT.AND P3, PT, R59, R58, PT ;  /* 0x0000003a3b00720b */ /* 0x000fe40003f64000 */
[----:B------:R-:W-:Y:S02]  /*1620*/  FSEL R60, R22, -INF , P1 ;  /* 0xff800000163c7808 */ /* 0x000fe40000800000 */
[----:B------:R-:W-:Y:S02]  /*1630*/  FSEL R62, R23, -INF , P1 ;  /* 0xff800000173e7808 */ /* 0x000fe40000800000 */
[----:B------:R-:W-:-:S05]  /*1640*/  CS2R R22, SRZ ;  /* 0x0000000000167805 */ /* 0x000fca000001ff00 */
[----:B------:R-:W-:Y:S02]  /*1650*/  @!P2 FSEL R59, R59, R58, P3 ;  /* 0x0000003a3b3ba208 */ /* 0x000fe40001800000 */
[----:B------:R-:W-:Y:S02]  /*1660*/  FSEL R58, R20, -INF , P1 ;  /* 0xff800000143a7808 */ /* 0x000fe40000800000 */
[----:B------:R-:W-:-:S06]  /*1670*/  CS2R R20, SRZ ;  /* 0x0000000000147805 */ /* 0x000fcc000001ff00 */
[----:B------:R0:W2:Y:S02]  /*1680*/  @P1 LDG.E.128 R20, [R30.64+0x100] ;  /* 0x000100041e141981 */ /* 0x0000a4000c1e1d00 */
[----:B0-----:R-:W-:-:S04]  /*1690*/  IMAD.IADD R30, R5, 0x1, R35 ;  /* 0x00000001051e7824 */ /* 0x001fc800078e0223 */
[----:B------:R-:W-:Y:S01]  /*16a0*/  IMAD.WIDE R30, R30, R65, c[0x0][0x160] ;  /* 0x000058001e1e7625 */ /* 0x000fe200078e0241 */
[C---:B------:R-:W-:Y:S02]  /*16b0*/  FSETP.NAN.AND P2, PT, R58.reuse, R58, PT ;  /* 0x0000003a3a00720b */ /* 0x040fe40003f48000 */
[----:B------:R-:W-:Y:S02]  /*16c0*/  P2R R44, PR, RZ, 0x8 ;  /* 0x00000008ff2c7803 */ /* 0x000fe40000000000 */
[----:B------:R-:W-:-:S09]  /*16d0*/  FSETP.GT.AND P3, PT, R58, R53, PT ;  /* 0x000000353a00720b */ /* 0x000fd20003f64000 */
[----:B------:R-:W-:Y:S02]  /*16e0*/  @!P2 FSEL R58, R58, R53, P3 ;  /* 0x000000353a3aa208 */ /* 0x000fe40001800000 */
[C---:B------:R-:W-:Y:S02]  /*16f0*/  FSETP.NAN.AND P2, PT, R60.reuse, R60, PT ;  /* 0x0000003c3c00720b */ /* 0x040fe40003f48000 */
[----:B------:R-:W-:Y:S02]  /*1700*/  P2R R45, PR, RZ, 0x8 ;  /* 0x00000008ff2d7803 */ /* 0x000fe40000000000 */
[----:B------:R-:W-:Y:S02]  /*1710*/  FSETP.GT.AND P3, PT, R60, R54, PT ;  /* 0x000000363c00720b */ /* 0x000fe40003f64000 */
[----:B--2---:R-:W-:Y:S02]  /*1720*/  FSEL R63, R20, -INF , P1 ;  /* 0xff800000143f7808 */ /* 0x004fe40000800000 */
[----:B------:R-:W-:-:S02]  /*1730*/  FSEL R64, R21, -INF , P1 ;  /* 0xff80000015407808 */ /* 0x000fc40000800000 */
[----:B------:R-:W-:Y:S01]  /*1740*/  FSEL R70, R22, -INF , P1 ;  /* 0xff80000016467808 */ /* 0x000fe20000800000 */
[----:B------:R-:W-:Y:S01]  /*1750*/  CS2R R20, SRZ ;  /* 0x0000000000147805 */ /* 0x000fe2000001ff00 */
[----:B------:R-:W-:Y:S02]  /*1760*/  FSEL R73, R23, -INF , P1 ;  /* 0xff80000017497808 */ /* 0x000fe40000800000 */
[----:B------:R-:W-:-:S06]  /*1770*/  CS2R R22, SRZ ;  /* 0x0000000000167805 */ /* 0x000fcc000001ff00 */
[----:B------:R0:W2:Y:S01]  /*1780*/  @P0 LDG.E.128 R20, [R30.64] ;  /* 0x000000041e140981 */ /* 0x0000a2000c1e1d00 */
[----:B------:R-:W-:Y:S02]  /*1790*/  @!P2 FSEL R60, R60, R54, P3 ;  /* 0x000000363c3ca208 */ /* 0x000fe40001800000 */
[C---:B------:R-:W-:Y:S02]  /*17a0*/  FSETP.NAN.AND P2, PT, R62.reuse, R62, PT ;  /* 0x0000003e3e00720b */ /* 0x040fe40003f48000 */
[----:B------:R-:W-:Y:S02]  /*17b0*/  FSETP.NAN.AND P1, PT, R63, R63, PT ;  /* 0x0000003f3f00720b */ /* 0x000fe40003f28000 */
[----:B------:R-:W-:Y:S02]  /*17c0*/  P2R R53, PR, RZ, 0x8 ;  /* 0x00000008ff357803 */ /* 0x000fe40000000000 */
[----:B------:R-:W-:-:S04]  /*17d0*/  FSETP.GT.AND P3, PT, R62, R57, PT ;  /* 0x000000393e00720b */ /* 0x000fc80003f64000 */
[----:B------:R-:W-:-:S03]  /*17e0*/  P2R R54, PR, RZ, 0x8 ;  /* 0x00000008ff367803 */ /* 0x000fc60000000000 */
        /* <DEDUP_REMOVED lines=14> */
[----:B------:R-:W-:Y:S01]  /*18d0*/  @!P1 FSEL R73, R73, R62, P2 ;  /* 0x0000003e49499208 */ /* 0x000fe20001000000 */
[----:B0-----:R-:W-:Y:S01]  /*18e0*/  IMAD.IADD R30, R5, 0x1, R34 ;  /* 0x00000001051e7824 */ /* 0x001fe200078e0222 */
        /* <DEDUP_REMOVED lines=16> */
[----:B------:R-:W-:Y:S01]  /*19f0*/  FSETP.GT.AND P1, PT, R65, R73, PT ;  /* 0x000000494100720b */ /* 0x000fe20003f24000 */
[----:B------:R-:W-:Y:S01]  /*1a00*/  CS2R R20, SRZ ;  /* 0x0000000000147805 */ /* 0x000fe2000001ff00 */
[----:B------:R-:W-:-:S07]  /*1a10*/  CS2R R22, SRZ ;  /* 0x0000000000167805 */ /* 0x000fce000001ff00 */
[----:B------:R-:W-:Y:S01]  /*1a20*/  @!P0 FSEL R65, R65, R73, P1 ;  /* 0x0000004941418208 */ /* 0x000fe20000800000 */
[----:B------:R-:W-:-:S04]  /*1a30*/  IMAD.MOV.U32 R73, RZ, RZ, 0x4 ;  /* 0x00000004ff497424 */ /* 0x000fc800078e00ff */
[----:B------:R-:W-:-:S05]  /*1a40*/  IMAD.WIDE R30, R30, R73, c[0x0][0x160] ;  /* 0x000058001e1e7625 */ /* 0x000fca00078e0249 */
[----:B------:R-:W2:Y:S01]  /*1a50*/  @P5 LDG.E.128 R20, [R30.64] ;  /* 0x000000041e145981 */ /* 0x000ea2000c1e1d00 */
[----:B------:R-:W-:Y:S02]  /*1a60*/  P2R R62, PR, RZ, 0x4 ;  /* 0x00000004ff3e7803 */ /* 0x000fe40000000000 */
[----:B------:R-:W-:Y:S02]  /*1a70*/  P2R R57, PR, RZ, 0x8 ;  /* 0x00000008ff397803 */ /* 0x000fe40000000000 */
[----:B------:R-:W-:Y:S02]  /*1a80*/  P2R R52, PR, RZ, 0x10 ;  /* 0x00000010ff347803 */ /* 0x000fe40000000000 */
[----:B------:R-:W-:Y:S02]  /*1a90*/  P2R R35, PR, RZ, 0x2 ;  /* 0x00000002ff237803 */ /* 0x000fe40000000000 */
[----:B------:R-:W-:Y:S02]  /*1aa0*/  FSEL R18, R18, -INF , P5 ;  /* 0xff80000012127808 */ /* 0x000fe40002800000 */
[----:B------:R-:W-:-:S02]  /*1ab0*/  FSEL R19, R19, -INF , P5 ;  /* 0xff80000013137808 */ /* 0x000fc40002800000 */
[----:B--2---:R-:W-:-:S04]  /*1ac0*/  FSEL R20, R20, -INF , P5 ;  /* 0xff80000014147808 */ /* 0x004fc80002800000 */
[C---:B------:R-:W-:Y:S02]  /*1ad0*/  FSETP.NAN.AND P0, PT, R20.reuse, R20, PT ;  /* 0x000000141400720b */ /* 0x040fe40003f08000 */
[----:B------:R-:W-:Y:S02]  /*1ae0*/  FSETP.GT.AND P2, PT, R20, R69, PT ;  /* 0x000000451400720b */ /* 0x000fe40003f44000 */
[----:B------:R-:W-:-:S09]  /*1af0*/  FSEL R34, R21, -INF , P5 ;  /* 0xff80000015227808 */ /* 0x000fd20002800000 */
[----:B------:R-:W-:Y:S02]  /*1b00*/  @!P0 FSEL R20, R20, R69, P2 ;  /* 0x0000004514148208 */ /* 0x000fe40001000000 */
[C---:B------:R-:W-:Y:S02]  /*1b10*/  FSETP.NAN.AND P0, PT, R34.reuse, R34, PT ;  /* 0x000000222200720b */ /* 0x040fe40003f08000 */
[----:B------:R-:W-:Y:S02]  /*1b20*/  FSETP.GT.AND P3, PT, R34, R68, PT ;  /* 0x000000442200720b */ /* 0x000fe40003f64000 */
[----:B------:R-:W-:-:S09]  /*1b30*/  FSEL R31, R22, -INF , P5 ;  /* 0xff800000161f7808 */ /* 0x000fd20002800000 */
[----:B------:R-:W-:Y:S02]  /*1b40*/  @!P0 FSEL R34, R34, R68, P3 ;  /* 0x0000004422228208 */ /* 0x000fe40001800000 */
[C---:B------:R-:W-:Y:S02]  /*1b50*/  FSETP.NAN.AND P0, PT, R31.reuse, R31, PT ;  /* 0x0000001f1f00720b */ /* 0x040fe40003f08000 */
[----:B------:R-:W-:-:S11]  /*1b60*/  FSETP.GT.AND P4, PT, R31, R66, PT ;  /* 0x000000421f00720b */ /* 0x000fd60003f84000 */
[----:B------:R-:W-:Y:S02]  /*1b70*/  @!P0 FSEL R31, R31, R66, P4 ;  /* 0x000000421f1f8208 */ /* 0x000fe40002000000 */
[----:B------:R-:W-:-:S04]  /*1b80*/  FSEL R66, R23, -INF , P5 ;  /* 0xff80000017427808 */ /* 0x000fc80002800000 */
        /* <DEDUP_REMOVED lines=9> */
[----:B------:R-:W-:Y:S02]  /*1c20*/  P2R R22, PR, RZ, 0x10 ;  /* 0x00000010ff167803 */ /* 0x000fe40000000000 */
[----:B------:R-:W-:Y:S02]  /*1c30*/  FSETP.GT.AND P1, PT, R19, R29, PT ;  /* 0x0000001d1300720b */ /* 0x000fe40003f24000 */
[----:B------:R-:W-:-:S05]  /*1c40*/  ISETP.NE.AND P4, PT, R2, RZ, PT ;  /* 0x000000ff0200720c */ /* 0x000fca0003f85270 */
[----:B------:R-:W-:Y:S02]  /*1c50*/  @!P0 FSEL R19, R19, R29, P1 ;  /* 0x0000001d13138208 */ /* 0x000fe40000800000 */
[----:B------:R-:W-:Y:S02]  /*1c60*/  P2R R29, PR, RZ, 0x10 ;  /* 0x00000010ff1d7803 */ /* 0x000fe40000000000 */
[----:B------:R-:W-:-:S04]  /*1c70*/  ISETP.NE.AND P4, PT, R50, RZ, PT ;  /* 0x000000ff3200720c */ /* 0x000fc80003f85270 */
        /* <DEDUP_REMOVED lines=23> */
[----:B------:R-:W-:Y:S01]  /*1df0*/  ISETP.NE.AND P4, PT, R7, RZ, PT ;  /* 0x000000ff0700720c */ /* 0x000fe20003f85270 */
[----:B------:R-:W-:Y:S01]  /*1e00*/  IMAD.IADD R2, R5, 0x1, R51 ;  /* 0x0000000105027824 */ /* 0x000fe200078e0233 */
[----:B------:R-:W-:Y:S02]  /*1e10*/  P2R R21, PR, RZ, 0x8 ;  /* 0x00000008ff157803 */ /* 0x000fe40000000000 */
[----:B------:R-:W-:Y:S02]  /*1e20*/  P2R R69, PR, RZ, 0x10 ;  /* 0x00000010ff457803 */ /* 0x000fe40000000000 */
[----:B------:R-:W-:Y:S02]  /*1e30*/  ISETP.NE.AND P4, PT, R6, RZ, PT ;  /* 0x000000ff0600720c */ /* 0x000fe40003f85270 */
[----:B------:R-:W-:Y:S01]  /*1e40*/  ISETP.NE.AND P3, PT, R4, RZ, PT ;  /* 0x000000ff0400720c */ /* 0x000fe20003f65270 */
[----:B------:R-:W-:Y:S01]  /*1e50*/  CS2R R6, SRZ ;  /* 0x0000000000067805 */ /* 0x000fe2000001ff00 */
[----:B------:R-:W-:Y:S01]  /*1e60*/  CS2R R4, SRZ ;  /* 0x0000000000047805 */ /* 0x000fe2000001ff00 */
[----:B------:R-:W-:-:S05]  /*1e70*/  IMAD.WIDE R2, R2, R73, c[0x0][0x160] ;  /* 0x0000580002027625 */ /* 0x000fca00078e0249 */
[----:B------:R-:W2:Y:S01]  /*1e80*/  @P5 LDG.E.128 R4, [R2.64] ;  /* 0x0000000402045981 */ /* 0x000ea2000c1e1d00 */
[----:B------:R-:W-:Y:S02]  /*1e90*/  P2R R33, PR, RZ, 0x2 ;  /* 0x00000002ff217803 */ /* 0x000fe40000000000 */
[----:B------:R-:W-:Y:S02]  /*1ea0*/  P2R R41, PR, RZ, 0x40 ;  /* 0x00000040ff297803 */ /* 0x000fe40000000000 */
[----:B------:R-:W-:Y:S02]  /*1eb0*/  P2R R70, PR, RZ, 0x10 ;  /* 0x00000010ff467803 */ /* 0x000fe40000000000 */
[----:B------:R-:W-:Y:S02]  /*1ec0*/  P2R R30, PR, RZ, 0x4 ;  /* 0x00000004ff1e7803 */ /* 0x000fe40000000000 */
[----:B------:R-:W-:Y:S01]  /*1ed0*/  ISETP.NE.AND P2, PT, R52, RZ, PT ;  /* 0x000000ff3400720c */ /* 0x000fe20003f45270 */
[----:B------:R-:W0:Y:S04]  /*1ee0*/  S2R R73, SR_TID.X ;  /* 0x0000000000497919 */ /* 0x000e280000002100 */
[----:B------:R1:W-:Y:S01]  /*1ef0*/  STS.128 [R77.X4], R16 ;  /* 0x000000104d007388 */ /* 0x0003e20000004c00 */
[----:B--2---:R-:W-:-:S02]  /*1f00*/  FSEL R7, R7, -INF , P5 ;  /* 0xff80000007077808 */ /* 0x004fc40002800000 */
[----:B------:R-:W-:Y:S02]  /*1f10*/  FSEL R5, R5, -INF , P5 ;  /* 0xff80000005057808 */ /* 0x000fe40002800000 */
[----:B------:R-:W-:Y:S02]  /*1f20*/  FSETP.NAN.AND P1, PT, R7, R7, PT ;  /* 0x000000070700720b */ /* 0x000fe40003f28000 */
[----:B------:R-:W-:Y:S02]  /*1f30*/  FSETP.NAN.AND P6, PT, R5, R5, PT ;  /* 0x000000050500720b */ /* 0x000fe40003fc8000 */
[----:B------:R-:W-:Y:S02]  /*1f40*/  FSETP.GT.AND P0, PT, R7, R66, PT ;  /* 0x000000420700720b */ /* 0x000fe40003f04000 */
[----:B------:R-:W-:-:S07]  /*1f50*/  FSEL R4, R4, -INF , P5 ;  /* 0xff80000004047808 */ /* 0x000fce0002800000 */
[----:B------:R-:W-:Y:S02]  /*1f60*/  @!P1 FSEL R7, R7, R66, P0 ;  /* 0x0000004207079208 */ /* 0x000fe40000000000 */
[CC--:B------:R-:W-:Y:S02]  /*1f70*/  FSETP.GT.AND P1, PT, R5.reuse, R34.reuse, PT ;  /* 0x000000220500720b */ /* 0x0c0fe40003f24000 */
[----:B------:R-:W-:Y:S02]  /*1f80*/  FSEL R6, R6, -INF , P5 ;  /* 0xff80000006067808 */ /* 0x000fe40002800000 */
[----:B------:R-:W-:Y:S02]  /*1f90*/  @!P6 FSEL R5, R5, R34, P1 ;  /* 0x000000220505e208 */ /* 0x000fe40000800000 */
[----:B------:R-:W-:Y:S02]  /*1fa0*/  FSETP.NAN.AND P6, PT, R4, R4, PT ;  /* 0x000000040400720b */ /* 0x000fe40003fc8000 */
[----:B------:R-:W-:-:S02]  /*1fb0*/  FSETP.NAN.AND P4, PT, R6, R6, PT ;  /* 0x000000060600720b */ /* 0x000fc40003f88000 */
[----:B------:R-:W-:-:S09]  /*1fc0*/  FSETP.GT.AND P5, PT, R4, R20, PT ;  /* 0x000000140400720b */ /* 0x000fd20003fa4000 */
[----:B------:R-:W-:Y:S02]  /*1fd0*/  @!P6 FSEL R4, R4, R20, P5 ;  /* 0x000000140404e208 */ /* 0x000fe40002800000 */
[----:B------:R-:W-:-:S04]  /*1fe0*/  FSETP.GT.AND P6, PT, R6, R31, PT ;  /* 0x0000001f0600720b */ /* 0x000fc80003fc4000 */
[----:B------:R-:W-:Y:S02]  /*1ff0*/  @!P4 FSEL R6, R6, R31, P6 ;  /* 0x0000001f0606c208 */ /* 0x000fe40003000000 */
[----:B------:R-:W-:-:S04]  /*2000*/  ISETP.NE.AND P4, PT, R70, RZ, PT ;  /* 0x000000ff4600720c */ /* 0x000fc80003f85270 */
[----:B------:R-:W-:Y:S02]  /*2010*/  SEL R20, RZ, 0x1, !P4 ;  /* 0x00000001ff147807 */ /* 0x000fe40006000000 */
[----:B------:R-:W-:Y:S02]  /*2020*/  ISETP.NE.AND P4, PT, R69, RZ, PT ;  /* 0x000000ff4500720c */ /* 0x000fe40003f85270 */
[----:B------:R-:W-:Y:S02]  /*2030*/  P2R R2, PR, RZ, 0x1 ;  /* 0x00000001ff027803 */ /* 0x000fe40000000000 */
[----:B------:R-:W-:Y:S02]  /*2040*/  ISETP.NE.AND P0, PT, R0, RZ, PT ;  /* 0x000000ff0000720c */ /* 0x000fe40003f05270 */
[----:B------:R-:W-:Y:S02]  /*2050*/  SEL R0, RZ, 0x1, !P4 ;  /* 0x00000001ff007807 */ /* 0x000fe40006000000 */
[----:B------:R-:W-:-:S04]  /*2060*/  ISETP.NE.AND P4, PT, R68, RZ, PT ;  /* 0x000000ff4400720c */ /* 0x000fc80003f85270 */
        /* <DEDUP_REMOVED lines=12> */
[----:B------:R-:W-:Y:S02]  /*2130*/  SEL R20, R20, 0x2, !P4 ;  /* 0x0000000214147807 */ /* 0x000fe40006000000 */
[----:B------:R-:W-:-:S04]  /*2140*/  ISETP.NE.AND P4, PT, R10, RZ, PT ;  /* 0x000000ff0a00720c */ /* 0x000fc80003f85270 */
[----:B------:R-:W-:Y:S02]  /*2150*/  SEL R0, R0, 0x2, !P4 ;  /* 0x0000000200007807 */ /* 0x000fe40006000000 */
[----:B------:R-:W-:Y:S02]  /*2160*/  ISETP.NE.AND P4, PT, R11, RZ, PT ;  /* 0x000000ff0b00720c */ /* 0x000fe40003f85270 */
[----:B------:R-:W-:Y:S02]  /*2170*/  P2R R34, PR, RZ, 0x20 ;  /* 0x00000020ff227803 */ /* 0x000fe40000000000 */
[----:B------:R-:W-:Y:S02]  /*2180*/  SEL R9, R31, 0x2, !P4 ;  /* 0x000000021f097807 */ /* 0x000fe40006000000 */
[----:B------:R-:W-:Y:S02]  /*2190*/  ISETP.NE.AND P5, PT, R41, RZ, PT ;  /* 0x000000ff2900720c */ /* 0x000fe40003fa5270 */
[----:B------:R-:W-:-:S02]  /*21a0*/  ISETP.NE.AND P4, PT, R12, RZ, PT ;  /* 0x000000ff0c00720c */ /* 0x000fc40003f85270 */
[----:B------:R-:W-:Y:S02]  /*21b0*/  P2R R41, PR, RZ, 0x40 ;  /* 0x00000040ff297803 */ /* 0x000fe40000000000 */
[----:B------:R-:W-:Y:S02]  /*21c0*/  ISETP.NE.AND P6, PT, R40, RZ, PT ;  /* 0x000000ff2800720c */ /* 0x000fe40003fc5270 */
[----:B------:R-:W-:Y:S02]  /*21d0*/  SEL R8, R8, 0x2, !P4 ;  /* 0x0000000208087807 */ /* 0x000fe40006000000 */
[----:B------:R-:W-:Y:S02]  /*21e0*/  ISETP.NE.AND P4, PT, R49, RZ, PT ;  /* 0x000000ff3100720c */ /* 0x000fe40003f85270 */
[----:B------:R-:W-:Y:S02]  /*21f0*/  SEL R37, R37, 0x2, !P6 ;  /* 0x0000000225257807 */ /* 0x000fe40007000000 */
[----:B------:R-:W-:-:S02]  /*2200*/  ISETP.NE.AND P6, PT, R64, RZ, PT ;  /* 0x000000ff4000720c */ /* 0x000fc40003fc5270 */
[----:B------:R-:W-:Y:S02]  /*2210*/  SEL R39, R39, 0x2, !P4 ;  /* 0x0000000227277807 */ /* 0x000fe40006000000 */
[----:B------:R-:W-:Y:S02]  /*2220*/  ISETP.NE.AND P4, PT, R50, RZ, PT ;  /* 0x000000ff3200720c */ /* 0x000fe40003f85270 */
[----:B------:R-:W-:Y:S02]  /*2230*/  P2R R12, PR, RZ, 0x40 ;  /* 0x00000040ff0c7803 */ /* 0x000fe40000000000 */
[----:B------:R-:W-:Y:S02]  /*2240*/  ISETP.NE.AND P6, PT, R63, RZ, PT ;  /* 0x000000ff3f00720c */ /* 0x000fe40003fc5270 */
[----:B------:R-:W-:Y:S02]  /*2250*/  SEL R38, R38, 0x2, !P4 ;  /* 0x0000000226267807 */ /* 0x000fe40006000000 */
[----:B------:R-:W-:-:S02]  /*2260*/  ISETP.NE.AND P4, PT, R29, RZ, PT ;  /* 0x000000ff1d00720c */ /* 0x000fc40003f85270 */
[----:B------:R-:W-:Y:S02]  /*2270*/  P2R R29, PR, RZ, 0x40 ;  /* 0x00000040ff1d7803 */ /* 0x000fe40000000000 */
[----:B------:R-:W-:-:S04]  /*2280*/  ISETP.NE.AND P6, PT, R62, RZ, PT ;  /* 0x000000ff3e00720c */ /* 0x000fc80003fc5270 */
[----:B------:R-:W-:Y:S02]  /*2290*/  P2R R31, PR, RZ, 0x40 ;  /* 0x00000040ff1f7803 */ /* 0x000fe40000000000 */
[----:B------:R-:W-:-:S04]  /*22a0*/  ISETP.NE.AND P6, PT, R15, RZ, PT ;  /* 0x000000ff0f00720c */ /* 0x000fc80003fc5270 */
[----:B------:R-:W-:Y:S02]  /*22b0*/  P2R R15, PR, RZ, 0x40 ;  /* 0x00000040ff0f7803 */ /* 0x000fe40000000000 */
[----:B------:R-:W-:-:S04]  /*22c0*/  ISETP.NE.AND P6, PT, R14, RZ, PT ;  /* 0x000000ff0e00720c */ /* 0x000fc80003fc5270 */
[----:B------:R-:W-:Y:S02]  /*22d0*/  P2R R14, PR, RZ, 0x40 ;  /* 0x00000040ff0e7803 */ /* 0x000fe40000000000 */
[----:B------:R-:W-:Y:S02]  /*22e0*/  ISETP.NE.AND P6, PT, R13, RZ, PT ;  /* 0x000000ff0d00720c */ /* 0x000fe40003fc5270 */
[----:B------:R-:W-:Y:S02]  /*22f0*/  SEL R36, R36, 0x2, !P5 ;  /* 0x0000000224247807 */ /* 0x000fe40006800000 */
[----:B------:R-:W-:Y:S02]  /*2300*/  ISETP.NE.AND P5, PT, R76, RZ, PT ;  /* 0x000000ff4c00720c */ /* 0x000fe40003fa5270 */
[----:B------:R-:W-:Y:S02]  /*2310*/  P2R R13, PR, RZ, 0x40 ;  /* 0x00000040ff0d7803 */ /* 0x000fe40000000000 */
[----:B------:R-:W-:-:S02]  /*2320*/  ISETP.NE.AND P6, PT, R57, RZ, PT ;  /* 0x000000ff3900720c */ /* 0x000fc40003fc5270 */
[----:B------:R-:W-:Y:S02]  /*2330*/  SEL R10, R0, 0x3, !P4 ;  /* 0x00000003000a7807 */ /* 0x000fe40006000000 */
[----:B------:R-:W-:Y:S02]  /*2340*/  P2R R11, PR, RZ, 0x20 ;  /* 0x00000020ff0b7803 */ /* 0x000fe40000000000 */
[----:B------:R-:W-:Y:S02]  /*2350*/  SEL R0, R36, 0x3, !P2 ;  /* 0x0000000324007807 */ /* 0x000fe40005000000 */
[----:B------:R-:W-:Y:S02]  /*2360*/  ISETP.NE.AND P5, PT, R46, RZ, PT ;  /* 0x000000ff2e00720c */ /* 0x000fe40003fa5270 */
[----:B------:R-:W-:Y:S02]  /*2370*/  P2R R36, PR, RZ, 0x40 ;  /* 0x00000040ff247803 */ /* 0x000fe40000000000 */
[----:B------:R-:W-:-:S02]  /*2380*/  ISETP.NE.AND P6, PT, R58, RZ, PT ;  /* 0x000000ff3a00720c */ /* 0x000fc40003fc5270 */
[----:B------:R-:W-:Y:S02]  /*2390*/  P2R R46, PR, RZ, 0x20 ;  /* 0x00000020ff2e7803 */ /* 0x000fe40000000000 */
[----:B------:R-:W-:Y:S02]  /*23a0*/  ISETP.NE.AND P5, PT, R43, RZ, PT ;  /* 0x000000ff2b00720c */ /* 0x000fe40003fa5270 */
[----:B------:R-:W-:Y:S02]  /*23b0*/  P2R R40, PR, RZ, 0x40 ;  /* 0x00000040ff287803 */ /* 0x000fe40000000000 */
[----:B------:R-:W-:Y:S02]  /*23c0*/  ISETP.NE.AND P6, PT, R59, RZ, PT ;  /* 0x000000ff3b00720c */ /* 0x000fe40003fc5270 */
[----:B------:R-:W-:Y:S02]  /*23d0*/  P2R R49, PR, RZ, 0x20 ;  /* 0x00000020ff317803 */ /* 0x000fe40000000000 */
        /* <DEDUP_REMOVED lines=17> */
[----:B------:R-:W-:Y:S02]  /*24f0*/  P2R R3, PR, RZ, 0x2 ;  /* 0x00000002ff037803 */ /* 0x000fe40000000000 */
[----:B------:R-:W-:Y:S02]  /*2500*/  P2R R53, PR, RZ, 0x40 ;  /* 0x00000040ff357803 */ /* 0x000fe40000000000 */
[----:B------:R-:W-:Y:S02]  /*2510*/  ISETP.NE.AND P6, PT, R45, RZ, PT ;  /* 0x000000ff2d00720c */ /* 0x000fe40003fc5270 */
[----:B------:R-:W-:-:S02]  /*2520*/  SEL R37, R37, 0x3, !P5 ;  /* 0x0000000325257807 */ /* 0x000fc40006800000 */
[----:B------:R-:W-:Y:S02]  /*2530*/  ISETP.NE.AND P1, PT, R75, RZ, PT ;  /* 0x000000ff4b00720c */ /* 0x000fe40003f25270 */
[----:B------:R-:W-:Y:S02]  /*2540*/  ISETP.NE.AND P5, PT, R49, RZ, PT ;  /* 0x000000ff3100720c */ /* 0x000fe40003fa5270 */
[----:B------:R-:W-:Y:S02]  /*2550*/  P2R R44, PR, RZ, 0x40 ;  /* 0x00000040ff2c7803 */ /* 0x000fe40000000000 */
[----:B------:R-:W-:Y:S02]  /*2560*/  SEL R8, R8, 0x3, !P1 ;  /* 0x0000000308087807 */ /* 0x000fe40004800000 */
[----:B------:R-:W-:Y:S02]  /*2570*/  ISETP.NE.AND P6, PT, R72, RZ, PT ;  /* 0x000000ff4800720c */ /* 0x000fe40003fc5270 */
[----:B------:R-:W-:-:S02]  /*2580*/  SEL R38, R38, 0x3, !P5 ;  /* 0x0000000326267807 */ /* 0x000fc40006800000 */
[----:B------:R-:W-:Y:S02]  /*2590*/  ISETP.NE.AND P5, PT, R46, RZ, PT ;  /* 0x000000ff2e00720c */ /* 0x000fe40003fa5270 */
[----:B------:R-:W-:Y:S02]  /*25a0*/  SEL R8, R8, 0x4, !P6 ;  /* 0x0000000408087807 */ /* 0x000fe40007000000 */
[----:B------:R-:W-:Y:S02]  /*25b0*/  SEL R39, R39, 0x3, !P5 ;  /* 0x0000000327277807 */ /* 0x000fe40006800000 */
[----:B------:R-:W-:-:S04]  /*25c0*/  ISETP.NE.AND P6, PT, R44, RZ, PT ;  /* 0x000000ff2c00720c */ /* 0x000fc80003fc5270 */
[----:B------:R-:W-:Y:S02]  /*25d0*/  SEL R39, R39, 0x4, !P6 ;  /* 0x0000000427277807 */ /* 0x000fe40007000000 */
[----:B------:R-:W-:-:S04]  /*25e0*/  ISETP.NE.AND P6, PT, R53, RZ, PT ;  /* 0x000000ff3500720c */ /* 0x000fc80003fc5270 */
[----:B------:R-:W-:Y:S02]  /*25f0*/  SEL R38, R38, 0x4, !P6 ;  /* 0x0000000426267807 */ /* 0x000fe40007000000 */
[----:B------:R-:W-:-:S04]  /*2600*/  ISETP.NE.AND P6, PT, R54, RZ, PT ;  /* 0x000000ff3600720c */ /* 0x000fc80003fc5270 */
[----:B------:R-:W-:Y:S02]  /*2610*/  SEL R37, R37, 0x4, !P6 ;  /* 0x0000000425257807 */ /* 0x000fe40007000000 */
[----:B------:R-:W-:Y:S02]  /*2620*/  ISETP.NE.AND P6, PT, R55, RZ, PT ;  /* 0x000000ff3700720c */ /* 0x000fe40003fc5270 */
[----:B------:R-:W-:Y:S02]  /*2630*/  ISETP.NE.AND P5, PT, R11, RZ, PT ;  /* 0x000000ff0b00720c */ /* 0x000fe40003fa5270 */
[----:B------:R-:W-:Y:S02]  /*2640*/  SEL R11, R0, 0x4, !P6 ;  /* 0x00000004000b7807 */ /* 0x000fe40007000000 */
[----:B------:R-:W-:Y:S02]  /*2650*/  SEL R9, R9, 0x3, !P0 ;  /* 0x0000000309097807 */ /* 0x000fe40004000000 */
[----:B------:R-:W-:-:S02]  /*2660*/  ISETP.NE.AND P6, PT, R56, RZ, PT ;  /* 0x000000ff3800720c */ /* 0x000fc40003fc5270 */
[----:B------:R-:W-:Y:S02]  /*2670*/  ISETP.NE.AND P0, PT, R71, RZ, PT ;  /* 0x000000ff4700720c */ /* 0x000fe40003f05270 */
[----:B------:R-:W-:Y:S02]  /*2680*/  SEL R0, R8, 0x5, !P6 ;  /* 0x0000000508007807 */ /* 0x000fe40007000000 */
[----:B------:R-:W-:Y:S02]  /*2690*/  SEL R9, R9, 0x4, !P0 ;  /* 0x0000000409097807 */ /* 0x000fe40004000000 */
[----:B------:R-:W-:Y:S02]  /*26a0*/  ISETP.NE.AND P6, PT, R52, RZ, PT ;  /* 0x000000ff3400720c */ /* 0x000fe40003fc5270 */
[----:B------:R-:W-:Y:S02]  /*26b0*/  ISETP.NE.AND P1, PT, R74, RZ, PT ;  /* 0x000000ff4a00720c */ /* 0x000fe40003f25270 */
[----:B------:R-:W-:-:S02]  /*26c0*/  SEL R9, R9, 0x5, !P6 ;  /* 0x0000000509097807 */ /* 0x000fc40007000000 */
[----:B------:R-:W-:Y:S02]  /*26d0*/  SEL R10, R10, 0x4, !P1 ;  /* 0x000000040a0a7807 */ /* 0x000fe40004800000 */
[----:B------:R-:W-:Y:S02]  /*26e0*/  ISETP.NE.AND P6, PT, R51, RZ, PT ;  /* 0x000000ff3300720c */ /* 0x000fe40003fc5270 */
[----:B------:R-:W-:Y:S02]  /*26f0*/  SEL R20, R20, 0x3, !P3 ;  /* 0x0000000314147807 */ /* 0x000fe40005800000 */
        /* <DEDUP_REMOVED lines=14> */
[----:B------:R-:W-:Y:S01]  /*27e0*/  ISETP.NE.AND P6, PT, R14, RZ, PT ;  /* 0x000000ff0e00720c */ /* 0x000fe20003fc5270 */
[----:B------:R2:W-:Y:S03]  /*27f0*/  STS.128 [R77.X4+0x10], R4 ;  /* 0x000010044d007388 */ /* 0x0005e60000004c00 */
[----:B------:R-:W-:Y:S01]  /*2800*/  SEL R10, R10, 0x6, !P6 ;  /* 0x000000060a0a7807 */ /* 0x000fe20007000000 */
[----:B------:R-:W-:Y:S01]  /*2810*/  BAR.SYNC.DEFER_BLOCKING 0x0 ;  /* 0x0000000000007b1d */ /* 0x000fe20000010000 */
[----:B------:R-:W-:Y:S02]  /*2820*/  ISETP.NE.AND P6, PT, R15, RZ, PT ;  /* 0x000000ff0f00720c */ /* 0x000fe40003fc5270 */
[----:B------:R-:W-:-:S02]  /*2830*/  ISETP.NE.AND P4, PT, R28, RZ, PT ;  /* 0x000000ff1c00720c */ /* 0x000fc40003f85270 */
[----:B------:R-:W-:Y:S02]  /*2840*/  SEL R9, R9, 0x6, !P6 ;  /* 0x0000000609097807 */ /* 0x000fe40007000000 */
[----:B------:R-:W-:Y:S02]  /*2850*/  ISETP.NE.AND P0, PT, R65, RZ, PT ;  /* 0x000000ff4100720c */ /* 0x000fe40003f05270 */
[----:B------:R-:W-:Y:S02]  /*2860*/  SEL R9, R9, 0x7, !P4 ;  /* 0x0000000709097807 */ /* 0x000fe40006000000 */
[----:B------:R-:W-:Y:S02]  /*2870*/  ISETP.NE.AND P3, PT, R27, RZ, PT ;  /* 0x000000ff1b00720c */ /* 0x000fe40003f65270 */
[----:B------:R-:W-:Y:S02]  /*2880*/  ISETP.NE.AND P2, PT, R26, RZ, PT ;  /* 0x000000ff1a00720c */ /* 0x000fe40003f45270 */
[----:B------:R-:W-:-:S02]  /*2890*/  ISETP.NE.AND P4, PT, R22, RZ, PT ;  /* 0x000000ff1600720c */ /* 0x000fc40003f85270 */
[----:B------:R-:W-:Y:S02]  /*28a0*/  SEL R22, R9, 0x8, !P0 ;  /* 0x0000000809167807 */ /* 0x000fe40004000000 */
[----:B------:R-:W-:Y:S02]  /*28b0*/  ISETP.NE.AND P6, PT, R31, RZ, PT ;  /* 0x000000ff1f00720c */ /* 0x000fe40003fc5270 */
[----:B------:R-:W-:Y:S01]  /*28c0*/  ISETP.NE.AND P0, PT, R2, RZ, PT ;  /* 0x000000ff0200720c */ /* 0x000fe20003f05270 */
[----:B0-----:R-:W-:Y:S01]  /*28d0*/  IMAD.SHL.U32 R2, R73, 0x4, RZ ;  /* 0x0000000449027824 */ /* 0x001fe200078e00ff */
[----:B------:R-:W-:Y:S02]  /*28e0*/  ISETP.NE.AND P5, PT, R47, RZ, PT ;  /* 0x000000ff2f00720c */ /* 0x000fe40003fa5270 */
[----:B------:R-:W-:Y:S02]  /*28f0*/  ISETP.NE.AND P1, PT, R48, RZ, PT ;  /* 0x000000ff3000720c */ /* 0x000fe40003f25270 */
[----:B------:R-:W-:-:S02]  /*2900*/  SEL R10, R10, 0x7, !P3 ;  /* 0x000000070a0a7807 */ /* 0x000fc40005800000 */
[----:B------:R-:W-:Y:S02]  /*2910*/  SEL R8, R8, 0x7, !P2 ;  /* 0x0000000708087807 */ /* 0x000fe40005000000 */
[----:B------:R-:W-:Y:S02]  /*2920*/  SEL R39, R39, 0x6, !P6 ;  /* 0x0000000627277807 */ /* 0x000fe40007000000 */
[----:B------:R-:W-:Y:S02]  /*2930*/  ISETP.NE.AND P6, PT, R29, RZ, PT ;  /* 0x000000ff1d00720c */ /* 0x000fe40003fc5270 */
[----:B------:R-:W-:Y:S02]  /*2940*/  SEL R8, R8, 0x8, !P5 ;  /* 0x0000000808087807 */ /* 0x000fe40006800000 */
[----:B------:R-:W-:Y:S02]  /*2950*/  SEL R11, R10, 0x8, !P1 ;  /* 0x000000080a0b7807 */ /* 0x000fe40004800000 */
[----:B------:R-:W-:Y:S01]  /*2960*/  LOP3.LUT R2, R2, 0x1fc, RZ, 0xc0, !PT ;  /* 0x000001fc02027812 */ /* 0x000fe200078ec0ff */
[----:B------:R-:W0:Y:S01]  /*2970*/  S2R R73, SR_CTAID.X ;  /* 0x0000000000497919 */ /* 0x000e220000002500 */
[----:B------:R-:W-:-:S02]  /*2980*/  SEL R38, R38, 0x6, !P6 ;  /* 0x0000000626267807 */ /* 0x000fc40007000000 */
[----:B------:R-:W-:Y:S02]  /*2990*/  ISETP.NE.AND P6, PT, R12, RZ, PT ;  /* 0x000000ff0c00720c */ /* 0x000fe40003fc5270 */
[----:B------:R-:W-:Y:S01]  /*29a0*/  ISETP.NE.AND P1, PT, R3, RZ, PT ;  /* 0x000000ff0300720c */ /* 0x000fe20003f25270 */
[----:B------:R-:W3:Y:S01]  /*29b0*/  LDS.128 R12, [R2.X4] ;  /* 0x00000000020c7984 */ /* 0x000ee20000004c00 */
[----:B------:R-:W-:-:S03]  /*29c0*/  PRMT R3, R11, 0x7604, R8 ;  /* 0x000076040b037816 */ /* 0x000fc60000000008 */
[----:B------:R4:W5:Y:S01]  /*29d0*/  LDS.128 R8, [R2.X4+0x800] ;  /* 0x0008000002087984 */ /* 0x0009620000004c00 */
[----:B------:R-:W-:Y:S02]  /*29e0*/  ISETP.NE.AND P2, PT, R30, RZ, PT ;  /* 0x000000ff1e00720c */ /* 0x000fe40003f45270 */
[----:B------:R-:W-:Y:S02]  /*29f0*/  ISETP.NE.AND P3, PT, R21, RZ, PT ;  /* 0x000000ff1500720c */ /* 0x000fe40003f65270 */
[----:B------:R-:W-:Y:S02]  /*2a00*/  SEL R39, R39, 0x7, !P2 ;  /* 0x0000000727277807 */ /* 0x000fe40005000000 */
[----:B------:R-:W-:Y:S02]  /*2a10*/  ISETP.NE.AND P5, PT, R34, RZ, PT ;  /* 0x000000ff2200720c */ /* 0x000fe40003fa5270 */
[----:B------:R-:W-:Y:S02]  /*2a20*/  SEL R38, R38, 0x7, !P3 ;  /* 0x0000000726267807 */ /* 0x000fe40005800000 */
[----:B------:R-:W-:-:S02]  /*2a30*/  SEL R39, R39, 0x8, !P5 ;  /* 0x0000000827277807 */ /* 0x000fc40006800000 */
[----:B------:R-:W-:Y:S02]  /*2a40*/  SEL R38, R38, 0x8, !P1 ;  /* 0x0000000826267807 */ /* 0x000fe40004800000 */
[----:B------:R-:W-:Y:S02]  /*2a50*/  ISETP.NE.AND P5, PT, R24, RZ, PT ;  /* 0x000000ff1800720c */ /* 0x000fe40003fa5270 */
[----:B------:R-:W-:Y:S02]  /*2a60*/  SEL R37, R37, 0x6, !P6 ;  /* 0x0000000625257807 */ /* 0x000fe40007000000 */
[----:B------:R-:W-:Y:S01]  /*2a70*/  ISETP.NE.AND P1, PT, R35, RZ, PT ;  /* 0x000000ff2300720c */ /* 0x000fe20003f25270 */
[----:B0-----:R-:W-:Y:S01]  /*2a80*/  IMAD.SHL.U32 R73, R73, 0x400, RZ ;  /* 0x0000040049497824 */ /* 0x001fe200078e00ff */
[----:B------:R-:W-:Y:S02]  /*2a90*/  ISETP.NE.AND P2, PT, R32, RZ, PT ;  /* 0x000000ff2000720c */ /* 0x000fe40003f45270 */
[----:B------:R-:W-:-:S02]  /*2aa0*/  SEL R0, R0, 0x6, !P5 ;  /* 0x0000000600007807 */ /* 0x000fc40006800000 */
[----:B------:R-:W-:Y:S02]  /*2ab0*/  ISETP.NE.AND P6, PT, R41, RZ, PT ;  /* 0x000000ff2900720c */ /* 0x000fe40003fc5270 */
[----:B------:R-:W-:Y:S02]  /*2ac0*/  SEL R37, R37, 0x7, !P4 ;  /* 0x0000000725257807 */ /* 0x000fe40006000000 */
[----:B------:R-:W-:Y:S02]  /*2ad0*/  ISETP.NE.AND P3, PT, R23, RZ, PT ;  /* 0x000000ff1700720c */ /* 0x000fe40003f65270 */
[----:B------:R-:W-:Y:S02]  /*2ae0*/  SEL R20, R20, 0x6, !P1 ;  /* 0x0000000614147807 */ /* 0x000fe40004800000 */
[----:B------:R-:W-:Y:S02]  /*2af0*/  ISETP.NE.AND P4, PT, R33, RZ, PT ;  /* 0x000000ff2100720c */ /* 0x000fe40003f85270 */
[----:B------:R-:W-:-:S02]  /*2b00*/  LOP3.LUT R21, R73, R2, RZ, 0xfc, !PT ;  /* 0x0000000249157212 */ /* 0x000fc400078efcff */
[----:B------:R-:W-:Y:S02]  /*2b10*/  SEL R0, R0, 0x7, !P2 ;  /* 0x0000000700007807 */ /* 0x000fe40005000000 */
[----:B------:R-:W-:Y:S02]  /*2b20*/  PRMT R38, R38, 0x7604, R39 ;  /* 0x0000760426267816 */ /* 0x000fe40000000027 */
[----:B------:R-:W-:Y:S02]  /*2b30*/  SEL R37, R37, 0x8, !P6 ;  /* 0x0000000825257807 */ /* 0x000fe40007000000 */
[----:B------:R-:W-:Y:S01]  /*2b40*/  SEL R20, R20, 0x7, !P3 ;  /* 0x0000000714147807 */ /* 0x000fe20005800000 */
[----:B------:R-:W-:Y:S01]  /*2b50*/  IMAD.MOV.U32 R24, RZ, RZ, 0x4 ;  /* 0x00000004ff187424 */ /* 0x000fe200078e00ff */
[----:B------:R-:W-:Y:S02]  /*2b60*/  PRMT R22, R22, 0x7054, R3 ;  /* 0x0000705416167816 */ /* 0x000fe40000000003 */
[----:B-1----:R-:W-:-:S02]  /*2b70*/  SHF.R.S32.HI R16, RZ, 0x1f, R73 ;  /* 0x0000001fff107819 */ /* 0x002fc40000011449 */
[----:B--2---:R-:W-:Y:S02]  /*2b80*/  LEA R4, P1, R21, c[0x0][0x168], 0x2 ;  /* 0x00005a0015047a11 */ /* 0x004fe400078210ff */
[----:B------:R-:W-:Y:S02]  /*2b90*/  SEL R7, R0, 0x8, !P4 ;  /* 0x0000000800077807 */ /* 0x000fe40006000000 */
[----:B------:R-:W-:Y:S02]  /*2ba0*/  PRMT R23, R37, 0x7054, R38 ;  /* 0x0000705425177816 */ /* 0x000fe40000000026 */
[----:B------:R-:W-:Y:S02]  /*2bb0*/  IADD3 R6, P2, R25, c[0x0][0x170], RZ ;  /* 0x00005c0019067a10 */ /* 0x000fe40007f5e0ff */
[----:B------:R-:W-:Y:S01]  /*2bc0*/  SEL R20, R20, 0x8, !P0 ;  /* 0x0000000814147807 */ /* 0x000fe20004000000 */
[C---:B----4-:R-:W-:Y:S01]  /*2bd0*/  IMAD.WIDE R2, R21.reuse, R24, c[0x0][0x168] ;  /* 0x00005a0015027625 */ /* 0x050fe200078e0218 */
[----:B------:R-:W-:-:S02]  /*2be0*/  LEA.HI.X R5, R21, c[0x0][0x16c], R16, 0x2, P1 ;  /* 0x00005b0015057a11 */ /* 0x000fc400008f1410 */
[----:B------:R-:W-:Y:S02]  /*2bf0*/  PRMT R22, R7, 0x654, R22 ;  /* 0x0000065407167816 */ /* 0x000fe40000000016 */
[----:B------:R-:W-:Y:S02]  /*2c00*/  LEA.HI.X.SX32 R7, R25, c[0x0][0x174], 0x1, P2 ;  /* 0x00005d0019077a11 */ /* 0x000fe400010f0eff */
[----:B------:R-:W-:Y:S01]  /*2c10*/  PRMT R23, R20, 0x654, R23 ;  /* 0x0000065414177816 */ /* 0x000fe20000000017 */
[----:B---3--:R-:W-:Y:S04]  /*2c20*/  STG.E.128 [R2.64], R12 ;  /* 0x0000000c02007986 */ /* 0x008fe8000c101d04 */
[----:B-----5:R-:W-:Y:S04]  /*2c30*/  STG.E.128 [R4.64+0x800], R8 ;  /* 0x0008000804007986 */ /* 0x020fe8000c101d04 */
[----:B------:R-:W-:Y:S01]  /*2c40*/  STG.E.64 [R6.64], R22 ;  /* 0x0000001606007986 */ /* 0x000fe2000c101b04 */
[----:B------:R-:W-:Y:S05]  /*2c50*/  EXIT ;  /* 0x000000000000794d */ /* 0x000fea0003800000 */
.L_x_0:
[----:B------:R-:W-:-:S00]  /*2c60*/  BRA `(.L_x_0) ;  /* 0xfffffff000007947 */ /* 0x000fc0000383ffff */
[----:B------:R-:W-:-:S00]  /*2c70*/  NOP ;  /* 0x0000000000007918 */ /* 0x000fc00000000000 */
        /* <DEDUP_REMOVED lines=8> */
.L_x_1:


//--------------------- .nv.shared.triton_        --------------------------
	.section	.nv.shared.triton_,"aw",@nobits
	.sectionflags	@""
	.align	16
